//
// Generated by NVIDIA NVVM Compiler
//
// Compiler Build ID: CL-36424714
// Cuda compilation tools, release 13.0, V13.0.88
// Based on NVVM 20.0.0
//

.version 9.0
.target sm_100
.address_size 64

	// .globl	_Z4cero4Grid
.func  (.param .b64 func_retval0) __internal_accurate_pow
(
	.param .b64 __internal_accurate_pow_param_0
)
;
// _ZZ9suaviza_r4GridS_E2bf has been demoted
// _ZZ9suaviza_r4GridS_E3buo has been demoted
// _ZZ9suaviza_n4GridS_E2bf has been demoted
// _ZZ9suaviza_n4GridS_E3buo has been demoted
// _ZZ7defecto4GridS_S_E2bu has been demoted
// _ZZ7defecto4GridS_S_E2bf has been demoted
// _ZZ4suma4GridS_E2bv has been demoted
.global .align 4 .b8 __cudart_i2opi_f[24] = {65, 144, 67, 60, 153, 149, 98, 219, 192, 221, 52, 245, 209, 87, 39, 252, 41, 21, 68, 78, 110, 131, 249, 162};

.visible .entry _Z4cero4Grid(
	.param .align 8 .b8 _Z4cero4Grid_param_0[16]
)
{
	.reg .pred 	%p<2>;
	.reg .b32 	%r<18>;
	.reg .b64 	%rd<5>;

	ld.param.v2.u32 	{%r6, %r7}, [_Z4cero4Grid_param_0+8];
	ld.param.u64 	%rd1, [_Z4cero4Grid_param_0];
	mov.u32 	%r8, %ctaid.x;
	mov.u32 	%r9, %ntid.x;
	mov.u32 	%r10, %tid.x;
	mad.lo.s32 	%r2, %r8, %r9, %r10;
	mov.u32 	%r11, %ctaid.y;
	mov.u32 	%r12, %ntid.y;
	mov.u32 	%r13, %tid.y;
	mad.lo.s32 	%r14, %r11, %r12, %r13;
	max.s32 	%r15, %r2, %r14;
	setp.gt.s32 	%p1, %r15, %r6;
	@%p1 bra 	$L__BB0_2;
	cvta.to.global.u64 	%rd2, %rd1;
	mad.lo.s32 	%r16, %r6, %r2, %r14;
	mul.wide.s32 	%rd3, %r16, 4;
	add.s64 	%rd4, %rd2, %rd3;
	mov.b32 	%r17, 0;
	st.global.u32 	[%rd4], %r17;
$L__BB0_2:
	ret;

}
	// .globl	_Z6random4Grid
.visible .entry _Z6random4Grid(
	.param .align 8 .b8 _Z6random4Grid_param_0[16]
)
{
	.local .align 4 .b8 	__local_depot1[28];
	.reg .b64 	%SP;
	.reg .b64 	%SPL;
	.reg .pred 	%p<21>;
	.reg .b32 	%r<91>;
	.reg .b32 	%f<57>;
	.reg .b64 	%rd<43>;
	.reg .b64 	%fd<7>;

	mov.u64 	%SPL, __local_depot1;
	ld.param.v2.u32 	{%r32, %r33}, [_Z6random4Grid_param_0+8];
	ld.param.u64 	%rd2, [_Z6random4Grid_param_0];
	add.u64 	%rd1, %SPL, 0;
	mov.u32 	%r34, %ctaid.x;
	mov.u32 	%r35, %ntid.x;
	mov.u32 	%r36, %tid.x;
	mad.lo.s32 	%r2, %r34, %r35, %r36;
	mov.u32 	%r37, %ctaid.y;
	mov.u32 	%r38, %ntid.y;
	mov.u32 	%r39, %tid.y;
	mad.lo.s32 	%r40, %r37, %r38, %r39;
	add.s32 	%r41, %r32, -1;
	max.s32 	%r42, %r2, %r40;
	setp.ge.s32 	%p1, %r42, %r41;
	setp.lt.s32 	%p2, %r2, 1;
	or.pred  	%p3, %p2, %p1;
	setp.eq.s32 	%p4, %r40, 0;
	or.pred  	%p5, %p3, %p4;
	@%p5 bra 	$L__BB1_18;
	cvt.rn.f32.u32 	%f1, %r40;
	mul.f32 	%f13, %f1, 0f3F22F983;
	cvt.rni.s32.f32 	%r86, %f13;
	cvt.rn.f32.s32 	%f14, %r86;
	fma.rn.f32 	%f15, %f14, 0fBFC90FDA, %f1;
	fma.rn.f32 	%f16, %f14, 0fB3A22168, %f15;
	fma.rn.f32 	%f55, %f14, 0fA7C234C5, %f16;
	abs.f32 	%f3, %f1;
	setp.ltu.f32 	%p6, %f3, 0f47CE4780;
	@%p6 bra 	$L__BB1_9;
	setp.neu.f32 	%p7, %f3, 0f7F800000;
	@%p7 bra 	$L__BB1_4;
	mov.f32 	%f19, 0f00000000;
	mul.rn.f32 	%f55, %f1, %f19;
	mov.b32 	%r86, 0;
	bra.uni 	$L__BB1_9;
$L__BB1_4:
	mov.b32 	%r5, %f1;
	shl.b32 	%r44, %r5, 8;
	or.b32  	%r6, %r44, -2147483648;
	mov.b64 	%rd39, 0;
	mov.b32 	%r83, 0;
	mov.u64 	%rd37, __cudart_i2opi_f;
	mov.u64 	%rd38, %rd1;
$L__BB1_5:
	.pragma "nounroll";
	ld.global.nc.u32 	%r45, [%rd37];
	mad.wide.u32 	%rd20, %r45, %r6, %rd39;
	shr.u64 	%rd39, %rd20, 32;
	st.local.u32 	[%rd38], %rd20;
	add.s32 	%r83, %r83, 1;
	add.s64 	%rd38, %rd38, 4;
	add.s64 	%rd37, %rd37, 4;
	setp.ne.s32 	%p8, %r83, 6;
	@%p8 bra 	$L__BB1_5;
	shr.u32 	%r46, %r5, 23;
	st.local.u32 	[%rd1+24], %rd39;
	and.b32  	%r9, %r46, 31;
	add.s32 	%r47, %r46, -128;
	shr.u32 	%r48, %r47, 5;
	mul.wide.u32 	%rd21, %r48, 4;
	sub.s64 	%rd9, %rd1, %rd21;
	ld.local.u32 	%r84, [%rd9+24];
	ld.local.u32 	%r85, [%rd9+20];
	setp.eq.s32 	%p9, %r9, 0;
	@%p9 bra 	$L__BB1_8;
	shf.l.wrap.b32 	%r84, %r85, %r84, %r9;
	ld.local.u32 	%r49, [%rd9+16];
	shf.l.wrap.b32 	%r85, %r49, %r85, %r9;
$L__BB1_8:
	shr.u32 	%r50, %r84, 30;
	shf.l.wrap.b32 	%r51, %r85, %r84, 2;
	shl.b32 	%r52, %r85, 2;
	shr.u32 	%r53, %r51, 31;
	add.s32 	%r86, %r53, %r50;
	shr.s32 	%r54, %r51, 31;
	xor.b32  	%r55, %r54, %r51;
	xor.b32  	%r56, %r54, %r52;
	cvt.u64.u32 	%rd22, %r55;
	shl.b64 	%rd23, %rd22, 32;
	cvt.u64.u32 	%rd24, %r56;
	or.b64  	%rd25, %rd23, %rd24;
	cvt.rn.f64.s64 	%fd1, %rd25;
	mul.f64 	%fd2, %fd1, 0d3BF921FB54442D19;
	cvt.rn.f32.f64 	%f17, %fd2;
	neg.f32 	%f18, %f17;
	setp.lt.s32 	%p10, %r51, 0;
	selp.f32 	%f55, %f18, %f17, %p10;
$L__BB1_9:
	add.s32 	%r58, %r86, 1;
	mul.rn.f32 	%f20, %f55, %f55;
	and.b32  	%r59, %r86, 1;
	setp.eq.b32 	%p11, %r59, 1;
	selp.f32 	%f21, %f55, 0f3F800000, %p11;
	fma.rn.f32 	%f22, %f20, %f21, 0f00000000;
	fma.rn.f32 	%f23, %f20, 0f37CBAC00, 0fBAB607ED;
	selp.f32 	%f24, 0fB94D4153, %f23, %p11;
	selp.f32 	%f25, 0f3C0885E4, 0f3D2AAABB, %p11;
	fma.rn.f32 	%f26, %f24, %f20, %f25;
	selp.f32 	%f27, 0fBE2AAAA8, 0fBEFFFFFF, %p11;
	fma.rn.f32 	%f28, %f26, %f20, %f27;
	fma.rn.f32 	%f29, %f28, %f22, %f21;
	and.b32  	%r60, %r58, 2;
	setp.eq.s32 	%p12, %r60, 0;
	mov.f32 	%f30, 0f00000000;
	sub.f32 	%f31, %f30, %f29;
	selp.f32 	%f32, %f29, %f31, %p12;
	cvt.rn.f32.u32 	%f33, %r2;
	add.f32 	%f7, %f32, %f33;
	mul.f32 	%f34, %f7, 0f3F22F983;
	cvt.rni.s32.f32 	%r90, %f34;
	cvt.rn.f32.s32 	%f35, %r90;
	fma.rn.f32 	%f36, %f35, 0fBFC90FDA, %f7;
	fma.rn.f32 	%f37, %f35, 0fB3A22168, %f36;
	fma.rn.f32 	%f56, %f35, 0fA7C234C5, %f37;
	abs.f32 	%f9, %f7;
	setp.ltu.f32 	%p13, %f9, 0f47CE4780;
	@%p13 bra 	$L__BB1_17;
	setp.neu.f32 	%p14, %f9, 0f7F800000;
	@%p14 bra 	$L__BB1_12;
	mov.f32 	%f40, 0f00000000;
	mul.rn.f32 	%f56, %f7, %f40;
	mov.b32 	%r90, 0;
	bra.uni 	$L__BB1_17;
$L__BB1_12:
	mov.b32 	%r19, %f7;
	shl.b32 	%r62, %r19, 8;
	or.b32  	%r20, %r62, -2147483648;
	mov.b64 	%rd42, 0;
	mov.b32 	%r87, 0;
	mov.u64 	%rd40, __cudart_i2opi_f;
	mov.u64 	%rd41, %rd1;
$L__BB1_13:
	.pragma "nounroll";
	ld.global.nc.u32 	%r63, [%rd40];
	mad.wide.u32 	%rd28, %r63, %r20, %rd42;
	shr.u64 	%rd42, %rd28, 32;
	st.local.u32 	[%rd41], %rd28;
	add.s32 	%r87, %r87, 1;
	add.s64 	%rd41, %rd41, 4;
	add.s64 	%rd40, %rd40, 4;
	setp.ne.s32 	%p15, %r87, 6;
	@%p15 bra 	$L__BB1_13;
	shr.u32 	%r64, %r19, 23;
	st.local.u32 	[%rd1+24], %rd42;
	and.b32  	%r23, %r64, 31;
	and.b32  	%r65, %r64, 224;
	add.s32 	%r66, %r65, -128;
	shr.u32 	%r67, %r66, 5;
	mul.wide.u32 	%rd29, %r67, 4;
	sub.s64 	%rd16, %rd1, %rd29;
	ld.local.u32 	%r88, [%rd16+24];
	ld.local.u32 	%r89, [%rd16+20];
	setp.eq.s32 	%p16, %r23, 0;
	@%p16 bra 	$L__BB1_16;
	shf.l.wrap.b32 	%r88, %r89, %r88, %r23;
	ld.local.u32 	%r68, [%rd16+16];
	shf.l.wrap.b32 	%r89, %r68, %r89, %r23;
$L__BB1_16:
	shr.u32 	%r69, %r88, 30;
	shf.l.wrap.b32 	%r70, %r89, %r88, 2;
	shl.b32 	%r71, %r89, 2;
	shr.u32 	%r72, %r70, 31;
	add.s32 	%r73, %r72, %r69;
	neg.s32 	%r74, %r73;
	setp.lt.s32 	%p17, %r19, 0;
	selp.b32 	%r90, %r74, %r73, %p17;
	xor.b32  	%r75, %r70, %r19;
	shr.s32 	%r76, %r70, 31;
	xor.b32  	%r77, %r76, %r70;
	xor.b32  	%r78, %r76, %r71;
	cvt.u64.u32 	%rd30, %r77;
	shl.b64 	%rd31, %rd30, 32;
	cvt.u64.u32 	%rd32, %r78;
	or.b64  	%rd33, %rd31, %rd32;
	cvt.rn.f64.s64 	%fd3, %rd33;
	mul.f64 	%fd4, %fd3, 0d3BF921FB54442D19;
	cvt.rn.f32.f64 	%f38, %fd4;
	neg.f32 	%f39, %f38;
	setp.lt.s32 	%p18, %r75, 0;
	selp.f32 	%f56, %f39, %f38, %p18;
$L__BB1_17:
	mul.rn.f32 	%f41, %f56, %f56;
	and.b32  	%r80, %r90, 1;
	setp.eq.b32 	%p19, %r80, 1;
	selp.f32 	%f42, 0f3F800000, %f56, %p19;
	fma.rn.f32 	%f43, %f41, %f42, 0f00000000;
	fma.rn.f32 	%f44, %f41, 0f37CBAC00, 0fBAB607ED;
	selp.f32 	%f45, %f44, 0fB94D4153, %p19;
	selp.f32 	%f46, 0f3D2AAABB, 0f3C0885E4, %p19;
	fma.rn.f32 	%f47, %f45, %f41, %f46;
	selp.f32 	%f48, 0fBEFFFFFF, 0fBE2AAAA8, %p19;
	fma.rn.f32 	%f49, %f47, %f41, %f48;
	fma.rn.f32 	%f50, %f49, %f43, %f42;
	and.b32  	%r81, %r90, 2;
	setp.eq.s32 	%p20, %r81, 0;
	mov.f32 	%f51, 0f00000000;
	sub.f32 	%f52, %f51, %f50;
	selp.f32 	%f53, %f50, %f52, %p20;
	cvt.f64.f32 	%fd5, %f53;
	add.f64 	%fd6, %fd5, 0d4024333333333333;
	cvt.rn.f32.f64 	%f54, %fd6;
	mad.lo.s32 	%r82, %r32, %r2, %r40;
	cvta.to.global.u64 	%rd34, %rd2;
	mul.wide.s32 	%rd35, %r82, 4;
	add.s64 	%rd36, %rd34, %rd35;
	st.global.f32 	[%rd36], %f54;
$L__BB1_18:
	ret;

}
	// .globl	_Z9suaviza_r4GridS_
.visible .entry _Z9suaviza_r4GridS_(
	.param .align 8 .b8 _Z9suaviza_r4GridS__param_0[16],
	.param .align 8 .b8 _Z9suaviza_r4GridS__param_1[16]
)
{
	.reg .pred 	%p<35>;
	.reg .b32 	%r<64>;
	.reg .b32 	%f<18>;
	.reg .b64 	%rd<21>;
	.reg .b64 	%fd<18>;
	// demoted variable
	.shared .align 4 .b8 _ZZ9suaviza_r4GridS_E2bf[1024];
	// demoted variable
	.shared .align 4 .b8 _ZZ9suaviza_r4GridS_E3buo[1296];
	ld.param.u64 	%rd2, [_Z9suaviza_r4GridS__param_1];
	ld.param.u32 	%r1, [_Z9suaviza_r4GridS__param_0+8];
	ld.param.u64 	%rd3, [_Z9suaviza_r4GridS__param_0];
	cvta.to.global.u64 	%rd1, %rd3;
	add.s32 	%r2, %r1, -1;
	cvt.rn.f64.s32 	%fd8, %r2;
	rcp.rn.f64 	%fd1, %fd8;
	{
	.reg .b32 %temp; 
	mov.b64 	{%temp, %r3}, %fd1;
	}
	mov.f64 	%fd9, 0d4000000000000000;
	{
	.reg .b32 %temp; 
	mov.b64 	{%temp, %r19}, %fd9;
	}
	and.b32  	%r5, %r19, 2146435072;
	setp.eq.s32 	%p1, %r5, 1062207488;
	abs.f64 	%fd2, %fd1;
	{ // callseq 0, 0
	.param .b64 param0;
	st.param.f64 	[param0], %fd2;
	.param .b64 retval0;
	call.uni (retval0), 
	__internal_accurate_pow, 
	(
	param0
	);
	ld.param.f64 	%fd10, [retval0];
	} // callseq 0
	setp.lt.s32 	%p2, %r3, 0;
	neg.f64 	%fd12, %fd10;
	selp.f64 	%fd13, %fd12, %fd10, %p1;
	selp.f64 	%fd17, %fd13, %fd10, %p2;
	setp.neu.f64 	%p3, %fd1, 0d0000000000000000;
	@%p3 bra 	$L__BB2_2;
	setp.eq.s32 	%p4, %r5, 1062207488;
	selp.b32 	%r20, %r3, 0, %p4;
	setp.lt.s32 	%p5, %r19, 0;
	or.b32  	%r21, %r20, 2146435072;
	selp.b32 	%r22, %r21, %r20, %p5;
	mov.b32 	%r23, 0;
	mov.b64 	%fd17, {%r23, %r22};
$L__BB2_2:
	add.f64 	%fd14, %fd1, 0d4000000000000000;
	{
	.reg .b32 %temp; 
	mov.b64 	{%temp, %r24}, %fd14;
	}
	and.b32  	%r25, %r24, 2146435072;
	setp.ne.s32 	%p6, %r25, 2146435072;
	setp.neu.f64 	%p7, %fd2, 0d7FF0000000000000;
	or.pred  	%p8, %p7, %p6;
	@%p8 bra 	$L__BB2_4;
	setp.lt.s32 	%p9, %r3, 0;
	setp.eq.s32 	%p10, %r5, 1062207488;
	setp.lt.s32 	%p11, %r19, 0;
	selp.b32 	%r27, 0, 2146435072, %p11;
	and.b32  	%r28, %r19, 2147483647;
	setp.ne.s32 	%p12, %r28, 1071644672;
	or.b32  	%r29, %r27, -2147483648;
	selp.b32 	%r30, %r29, %r27, %p12;
	selp.b32 	%r31, %r30, %r27, %p10;
	selp.b32 	%r32, %r31, %r27, %p9;
	mov.b32 	%r33, 0;
	mov.b64 	%fd17, {%r33, %r32};
$L__BB2_4:
	setp.eq.f64 	%p13, %fd1, 0d3FF0000000000000;
	selp.f64 	%fd15, 0d3FF0000000000000, %fd17, %p13;
	cvt.rn.f32.f64 	%f1, %fd15;
	mov.u32 	%r34, %ctaid.x;
	mov.u32 	%r35, %ntid.x;
	mov.u32 	%r6, %tid.x;
	mad.lo.s32 	%r7, %r34, %r35, %r6;
	mov.u32 	%r36, %ctaid.y;
	mov.u32 	%r37, %ntid.y;
	mov.u32 	%r8, %tid.y;
	mad.lo.s32 	%r38, %r36, %r37, %r8;
	max.s32 	%r39, %r7, %r38;
	setp.ge.s32 	%p14, %r39, %r1;
	setp.lt.s32 	%p15, %r7, 0;
	shl.b32 	%r40, %r6, 6;
	mov.u32 	%r41, _ZZ9suaviza_r4GridS_E2bf;
	add.s32 	%r42, %r41, %r40;
	shl.b32 	%r43, %r8, 2;
	add.s32 	%r10, %r42, %r43;
	mov.u32 	%r44, _ZZ9suaviza_r4GridS_E3buo;
	mad.lo.s32 	%r11, %r6, 72, %r44;
	or.pred  	%p16, %p15, %p14;
	@%p16 bra 	$L__BB2_13;
	cvta.to.global.u64 	%rd4, %rd2;
	mul.lo.s32 	%r12, %r1, %r7;
	add.s32 	%r13, %r12, %r38;
	mul.wide.u32 	%rd5, %r13, 4;
	add.s64 	%rd6, %rd4, %rd5;
	ld.global.f32 	%f2, [%rd6];
	st.shared.f32 	[%r10], %f2;
	add.s64 	%rd7, %rd1, %rd5;
	ld.global.f32 	%f3, [%rd7];
	add.s32 	%r14, %r11, 72;
	add.s32 	%r15, %r14, %r43;
	st.shared.f32 	[%r15+4], %f3;
	setp.ne.s32 	%p17, %r6, 0;
	setp.eq.s32 	%p18, %r7, 0;
	or.pred  	%p19, %p17, %p18;
	@%p19 bra 	$L__BB2_7;
	sub.s32 	%r46, %r12, %r1;
	add.s32 	%r47, %r46, %r38;
	mul.wide.u32 	%rd8, %r47, 4;
	add.s64 	%rd9, %rd1, %rd8;
	ld.global.f32 	%f4, [%rd9];
	add.s32 	%r50, %r44, %r43;
	st.shared.f32 	[%r50+4], %f4;
$L__BB2_7:
	add.s32 	%r51, %r1, -2;
	shr.s32 	%r52, %r51, 31;
	shr.u32 	%r53, %r52, 28;
	add.s32 	%r54, %r51, %r53;
	and.b32  	%r55, %r54, -16;
	sub.s32 	%r16, %r51, %r55;
	setp.ne.s32 	%p20, %r6, %r16;
	setp.ge.u32 	%p21, %r7, %r2;
	or.pred  	%p22, %p20, %p21;
	@%p22 bra 	$L__BB2_9;
	add.s32 	%r56, %r13, %r1;
	mul.wide.u32 	%rd10, %r56, 4;
	add.s64 	%rd11, %rd1, %rd10;
	ld.global.f32 	%f5, [%rd11];
	st.shared.f32 	[%r15+76], %f5;
$L__BB2_9:
	setp.ne.s32 	%p23, %r8, 0;
	setp.eq.s32 	%p24, %r38, 0;
	or.pred  	%p25, %p23, %p24;
	@%p25 bra 	$L__BB2_11;
	add.s32 	%r57, %r13, -1;
	mul.wide.u32 	%rd12, %r57, 4;
	add.s64 	%rd13, %rd1, %rd12;
	ld.global.f32 	%f6, [%rd13];
	st.shared.f32 	[%r14], %f6;
$L__BB2_11:
	setp.ne.s32 	%p26, %r8, %r16;
	setp.ge.u32 	%p27, %r38, %r2;
	or.pred  	%p28, %p26, %p27;
	@%p28 bra 	$L__BB2_13;
	cvt.u64.u32 	%rd14, %r12;
	cvt.u64.u32 	%rd15, %r38;
	add.s64 	%rd16, %rd15, %rd14;
	shl.b64 	%rd17, %rd16, 2;
	add.s64 	%rd18, %rd1, %rd17;
	ld.global.f32 	%f7, [%rd18+4];
	st.shared.f32 	[%r15+8], %f7;
$L__BB2_13:
	bar.sync 	0;
	setp.ge.s32 	%p29, %r39, %r2;
	setp.lt.s32 	%p30, %r7, 1;
	or.pred  	%p31, %p30, %p29;
	setp.eq.s32 	%p32, %r38, 0;
	or.pred  	%p33, %p31, %p32;
	@%p33 bra 	$L__BB2_16;
	add.s32 	%r59, %r7, %r38;
	and.b32  	%r60, %r59, 1;
	setp.eq.b32 	%p34, %r60, 1;
	@%p34 bra 	$L__BB2_16;
	ld.shared.f32 	%f8, [%r10];
	add.s32 	%r62, %r11, %r43;
	ld.shared.f32 	%f9, [%r62+4];
	fma.rn.f32 	%f10, %f8, %f1, %f9;
	ld.shared.f32 	%f11, [%r62+148];
	add.f32 	%f12, %f10, %f11;
	ld.shared.f32 	%f13, [%r62+72];
	add.f32 	%f14, %f12, %f13;
	ld.shared.f32 	%f15, [%r62+80];
	add.f32 	%f16, %f14, %f15;
	mul.f32 	%f17, %f16, 0f3E800000;
	mad.lo.s32 	%r63, %r1, %r7, %r38;
	mul.wide.s32 	%rd19, %r63, 4;
	add.s64 	%rd20, %rd1, %rd19;
	st.global.f32 	[%rd20], %f17;
$L__BB2_16:
	ret;

}
	// .globl	_Z9suaviza_n4GridS_
.visible .entry _Z9suaviza_n4GridS_(
	.param .align 8 .b8 _Z9suaviza_n4GridS__param_0[16],
	.param .align 8 .b8 _Z9suaviza_n4GridS__param_1[16]
)
{
	.reg .pred 	%p<36>;
	.reg .b32 	%r<64>;
	.reg .b32 	%f<18>;
	.reg .b64 	%rd<21>;
	.reg .b64 	%fd<18>;
	// demoted variable
	.shared .align 4 .b8 _ZZ9suaviza_n4GridS_E2bf[1024];
	// demoted variable
	.shared .align 4 .b8 _ZZ9suaviza_n4GridS_E3buo[1296];
	ld.param.u64 	%rd2, [_Z9suaviza_n4GridS__param_1];
	ld.param.u32 	%r1, [_Z9suaviza_n4GridS__param_0+8];
	ld.param.u64 	%rd3, [_Z9suaviza_n4GridS__param_0];
	cvta.to.global.u64 	%rd1, %rd3;
	add.s32 	%r2, %r1, -1;
	cvt.rn.f64.s32 	%fd8, %r2;
	rcp.rn.f64 	%fd1, %fd8;
	{
	.reg .b32 %temp; 
	mov.b64 	{%temp, %r3}, %fd1;
	}
	mov.f64 	%fd9, 0d4000000000000000;
	{
	.reg .b32 %temp; 
	mov.b64 	{%temp, %r19}, %fd9;
	}
	and.b32  	%r5, %r19, 2146435072;
	setp.eq.s32 	%p1, %r5, 1062207488;
	abs.f64 	%fd2, %fd1;
	{ // callseq 1, 0
	.param .b64 param0;
	st.param.f64 	[param0], %fd2;
	.param .b64 retval0;
	call.uni (retval0), 
	__internal_accurate_pow, 
	(
	param0
	);
	ld.param.f64 	%fd10, [retval0];
	} // callseq 1
	setp.lt.s32 	%p2, %r3, 0;
	neg.f64 	%fd12, %fd10;
	selp.f64 	%fd13, %fd12, %fd10, %p1;
	selp.f64 	%fd17, %fd13, %fd10, %p2;
	setp.neu.f64 	%p3, %fd1, 0d0000000000000000;
	@%p3 bra 	$L__BB3_2;
	setp.eq.s32 	%p4, %r5, 1062207488;
	selp.b32 	%r20, %r3, 0, %p4;
	setp.lt.s32 	%p5, %r19, 0;
	or.b32  	%r21, %r20, 2146435072;
	selp.b32 	%r22, %r21, %r20, %p5;
	mov.b32 	%r23, 0;
	mov.b64 	%fd17, {%r23, %r22};
$L__BB3_2:
	add.f64 	%fd14, %fd1, 0d4000000000000000;
	{
	.reg .b32 %temp; 
	mov.b64 	{%temp, %r24}, %fd14;
	}
	and.b32  	%r25, %r24, 2146435072;
	setp.ne.s32 	%p6, %r25, 2146435072;
	setp.neu.f64 	%p7, %fd2, 0d7FF0000000000000;
	or.pred  	%p8, %p7, %p6;
	@%p8 bra 	$L__BB3_4;
	setp.lt.s32 	%p9, %r3, 0;
	setp.eq.s32 	%p10, %r5, 1062207488;
	setp.lt.s32 	%p11, %r19, 0;
	selp.b32 	%r27, 0, 2146435072, %p11;
	and.b32  	%r28, %r19, 2147483647;
	setp.ne.s32 	%p12, %r28, 1071644672;
	or.b32  	%r29, %r27, -2147483648;
	selp.b32 	%r30, %r29, %r27, %p12;
	selp.b32 	%r31, %r30, %r27, %p10;
	selp.b32 	%r32, %r31, %r27, %p9;
	mov.b32 	%r33, 0;
	mov.b64 	%fd17, {%r33, %r32};
$L__BB3_4:
	setp.eq.f64 	%p13, %fd1, 0d3FF0000000000000;
	selp.f64 	%fd15, 0d3FF0000000000000, %fd17, %p13;
	cvt.rn.f32.f64 	%f1, %fd15;
	mov.u32 	%r34, %ctaid.x;
	mov.u32 	%r35, %ntid.x;
	mov.u32 	%r6, %tid.x;
	mad.lo.s32 	%r7, %r34, %r35, %r6;
	mov.u32 	%r36, %ctaid.y;
	mov.u32 	%r37, %ntid.y;
	mov.u32 	%r8, %tid.y;
	mad.lo.s32 	%r38, %r36, %r37, %r8;
	max.s32 	%r39, %r7, %r38;
	setp.ge.s32 	%p14, %r39, %r1;
	setp.lt.s32 	%p15, %r7, 0;
	shl.b32 	%r40, %r6, 6;
	mov.u32 	%r41, _ZZ9suaviza_n4GridS_E2bf;
	add.s32 	%r42, %r41, %r40;
	shl.b32 	%r43, %r8, 2;
	add.s32 	%r10, %r42, %r43;
	mov.u32 	%r44, _ZZ9suaviza_n4GridS_E3buo;
	mad.lo.s32 	%r11, %r6, 72, %r44;
	or.pred  	%p16, %p15, %p14;
	@%p16 bra 	$L__BB3_13;
	cvta.to.global.u64 	%rd4, %rd2;
	mul.lo.s32 	%r12, %r1, %r7;
	add.s32 	%r13, %r12, %r38;
	mul.wide.u32 	%rd5, %r13, 4;
	add.s64 	%rd6, %rd4, %rd5;
	ld.global.f32 	%f2, [%rd6];
	st.shared.f32 	[%r10], %f2;
	add.s64 	%rd7, %rd1, %rd5;
	ld.global.f32 	%f3, [%rd7];
	add.s32 	%r14, %r11, 72;
	add.s32 	%r15, %r14, %r43;
	st.shared.f32 	[%r15+4], %f3;
	setp.ne.s32 	%p17, %r6, 0;
	setp.eq.s32 	%p18, %r7, 0;
	or.pred  	%p19, %p17, %p18;
	@%p19 bra 	$L__BB3_7;
	sub.s32 	%r46, %r12, %r1;
	add.s32 	%r47, %r46, %r38;
	mul.wide.u32 	%rd8, %r47, 4;
	add.s64 	%rd9, %rd1, %rd8;
	ld.global.f32 	%f4, [%rd9];
	add.s32 	%r50, %r44, %r43;
	st.shared.f32 	[%r50+4], %f4;
$L__BB3_7:
	add.s32 	%r51, %r1, -2;
	shr.s32 	%r52, %r51, 31;
	shr.u32 	%r53, %r52, 28;
	add.s32 	%r54, %r51, %r53;
	and.b32  	%r55, %r54, -16;
	sub.s32 	%r16, %r51, %r55;
	setp.ne.s32 	%p20, %r6, %r16;
	setp.ge.u32 	%p21, %r7, %r2;
	or.pred  	%p22, %p20, %p21;
	@%p22 bra 	$L__BB3_9;
	add.s32 	%r56, %r13, %r1;
	mul.wide.u32 	%rd10, %r56, 4;
	add.s64 	%rd11, %rd1, %rd10;
	ld.global.f32 	%f5, [%rd11];
	st.shared.f32 	[%r15+76], %f5;
$L__BB3_9:
	setp.ne.s32 	%p23, %r8, 0;
	setp.eq.s32 	%p24, %r38, 0;
	or.pred  	%p25, %p23, %p24;
	@%p25 bra 	$L__BB3_11;
	add.s32 	%r57, %r13, -1;
	mul.wide.u32 	%rd12, %r57, 4;
	add.s64 	%rd13, %rd1, %rd12;
	ld.global.f32 	%f6, [%rd13];
	st.shared.f32 	[%r14], %f6;
$L__BB3_11:
	setp.ne.s32 	%p26, %r8, %r16;
	setp.ge.u32 	%p27, %r38, %r2;
	or.pred  	%p28, %p26, %p27;
	@%p28 bra 	$L__BB3_13;
	cvt.u64.u32 	%rd14, %r12;
	cvt.u64.u32 	%rd15, %r38;
	add.s64 	%rd16, %rd15, %rd14;
	shl.b64 	%rd17, %rd16, 2;
	add.s64 	%rd18, %rd1, %rd17;
	ld.global.f32 	%f7, [%rd18+4];
	st.shared.f32 	[%r15+8], %f7;
$L__BB3_13:
	bar.sync 	0;
	setp.ge.s32 	%p29, %r39, %r2;
	setp.lt.s32 	%p30, %r7, 1;
	or.pred  	%p31, %p30, %p29;
	setp.eq.s32 	%p32, %r38, 0;
	or.pred  	%p33, %p31, %p32;
	@%p33 bra 	$L__BB3_16;
	add.s32 	%r59, %r7, %r38;
	and.b32  	%r60, %r59, 1;
	setp.eq.b32 	%p34, %r60, 1;
	not.pred 	%p35, %p34;
	@%p35 bra 	$L__BB3_16;
	ld.shared.f32 	%f8, [%r10];
	add.s32 	%r62, %r11, %r43;
	ld.shared.f32 	%f9, [%r62+4];
	fma.rn.f32 	%f10, %f8, %f1, %f9;
	ld.shared.f32 	%f11, [%r62+148];
	add.f32 	%f12, %f10, %f11;
	ld.shared.f32 	%f13, [%r62+72];
	add.f32 	%f14, %f12, %f13;
	ld.shared.f32 	%f15, [%r62+80];
	add.f32 	%f16, %f14, %f15;
	mul.f32 	%f17, %f16, 0f3E800000;
	mad.lo.s32 	%r63, %r1, %r7, %r38;
	mul.wide.s32 	%rd19, %r63, 4;
	add.s64 	%rd20, %rd1, %rd19;
	st.global.f32 	[%rd20], %f17;
$L__BB3_16:
	ret;

}
	// .globl	_Z7defecto4GridS_S_
.visible .entry _Z7defecto4GridS_S_(
	.param .align 8 .b8 _Z7defecto4GridS_S__param_0[16],
	.param .align 8 .b8 _Z7defecto4GridS_S__param_1[16],
	.param .align 8 .b8 _Z7defecto4GridS_S__param_2[16]
)
{
	.reg .pred 	%p<34>;
	.reg .b32 	%r<62>;
	.reg .b32 	%f<21>;
	.reg .b64 	%rd<23>;
	.reg .b64 	%fd<18>;
	// demoted variable
	.shared .align 4 .b8 _ZZ7defecto4GridS_S_E2bu[1296];
	// demoted variable
	.shared .align 4 .b8 _ZZ7defecto4GridS_S_E2bf[1024];
	ld.param.u64 	%rd3, [_Z7defecto4GridS_S__param_1];
	ld.param.u64 	%rd2, [_Z7defecto4GridS_S__param_2];
	ld.param.u32 	%r1, [_Z7defecto4GridS_S__param_0+8];
	ld.param.u64 	%rd4, [_Z7defecto4GridS_S__param_0];
	cvta.to.global.u64 	%rd1, %rd4;
	add.s32 	%r2, %r1, -1;
	cvt.rn.f64.s32 	%fd8, %r2;
	rcp.rn.f64 	%fd1, %fd8;
	{
	.reg .b32 %temp; 
	mov.b64 	{%temp, %r3}, %fd1;
	}
	mov.f64 	%fd9, 0d4000000000000000;
	{
	.reg .b32 %temp; 
	mov.b64 	{%temp, %r19}, %fd9;
	}
	and.b32  	%r5, %r19, 2146435072;
	setp.eq.s32 	%p1, %r5, 1062207488;
	abs.f64 	%fd2, %fd1;
	{ // callseq 2, 0
	.param .b64 param0;
	st.param.f64 	[param0], %fd2;
	.param .b64 retval0;
	call.uni (retval0), 
	__internal_accurate_pow, 
	(
	param0
	);
	ld.param.f64 	%fd10, [retval0];
	} // callseq 2
	setp.lt.s32 	%p2, %r3, 0;
	neg.f64 	%fd12, %fd10;
	selp.f64 	%fd13, %fd12, %fd10, %p1;
	selp.f64 	%fd17, %fd13, %fd10, %p2;
	setp.neu.f64 	%p3, %fd1, 0d0000000000000000;
	@%p3 bra 	$L__BB4_2;
	setp.eq.s32 	%p4, %r5, 1062207488;
	selp.b32 	%r20, %r3, 0, %p4;
	setp.lt.s32 	%p5, %r19, 0;
	or.b32  	%r21, %r20, 2146435072;
	selp.b32 	%r22, %r21, %r20, %p5;
	mov.b32 	%r23, 0;
	mov.b64 	%fd17, {%r23, %r22};
$L__BB4_2:
	add.f64 	%fd14, %fd1, 0d4000000000000000;
	{
	.reg .b32 %temp; 
	mov.b64 	{%temp, %r24}, %fd14;
	}
	and.b32  	%r25, %r24, 2146435072;
	setp.ne.s32 	%p6, %r25, 2146435072;
	setp.neu.f64 	%p7, %fd2, 0d7FF0000000000000;
	or.pred  	%p8, %p7, %p6;
	@%p8 bra 	$L__BB4_4;
	setp.lt.s32 	%p9, %r3, 0;
	setp.eq.s32 	%p10, %r5, 1062207488;
	setp.lt.s32 	%p11, %r19, 0;
	selp.b32 	%r27, 0, 2146435072, %p11;
	and.b32  	%r28, %r19, 2147483647;
	setp.ne.s32 	%p12, %r28, 1071644672;
	or.b32  	%r29, %r27, -2147483648;
	selp.b32 	%r30, %r29, %r27, %p12;
	selp.b32 	%r31, %r30, %r27, %p10;
	selp.b32 	%r32, %r31, %r27, %p9;
	mov.b32 	%r33, 0;
	mov.b64 	%fd17, {%r33, %r32};
$L__BB4_4:
	setp.eq.f64 	%p13, %fd1, 0d3FF0000000000000;
	selp.f64 	%fd15, 0d3FF0000000000000, %fd17, %p13;
	cvt.rn.f32.f64 	%f1, %fd15;
	mov.u32 	%r34, %ctaid.x;
	mov.u32 	%r35, %ntid.x;
	mov.u32 	%r6, %tid.x;
	mad.lo.s32 	%r7, %r34, %r35, %r6;
	mov.u32 	%r36, %ctaid.y;
	mov.u32 	%r37, %ntid.y;
	mov.u32 	%r8, %tid.y;
	mad.lo.s32 	%r38, %r36, %r37, %r8;
	max.s32 	%r39, %r7, %r38;
	setp.ge.s32 	%p14, %r39, %r1;
	setp.lt.s32 	%p15, %r7, 0;
	shl.b32 	%r40, %r6, 6;
	mov.u32 	%r41, _ZZ7defecto4GridS_S_E2bf;
	add.s32 	%r42, %r41, %r40;
	shl.b32 	%r43, %r8, 2;
	add.s32 	%r10, %r42, %r43;
	mov.u32 	%r44, _ZZ7defecto4GridS_S_E2bu;
	mad.lo.s32 	%r11, %r6, 72, %r44;
	or.pred  	%p16, %p15, %p14;
	@%p16 bra 	$L__BB4_13;
	cvta.to.global.u64 	%rd5, %rd3;
	mul.lo.s32 	%r12, %r1, %r7;
	add.s32 	%r13, %r12, %r38;
	mul.wide.u32 	%rd6, %r13, 4;
	add.s64 	%rd7, %rd5, %rd6;
	ld.global.f32 	%f2, [%rd7];
	st.shared.f32 	[%r10], %f2;
	add.s64 	%rd8, %rd1, %rd6;
	ld.global.f32 	%f3, [%rd8];
	add.s32 	%r14, %r11, 72;
	add.s32 	%r15, %r14, %r43;
	st.shared.f32 	[%r15+4], %f3;
	setp.ne.s32 	%p17, %r6, 0;
	setp.eq.s32 	%p18, %r7, 0;
	or.pred  	%p19, %p17, %p18;
	@%p19 bra 	$L__BB4_7;
	sub.s32 	%r46, %r12, %r1;
	add.s32 	%r47, %r46, %r38;
	mul.wide.u32 	%rd9, %r47, 4;
	add.s64 	%rd10, %rd1, %rd9;
	ld.global.f32 	%f4, [%rd10];
	add.s32 	%r50, %r44, %r43;
	st.shared.f32 	[%r50+4], %f4;
$L__BB4_7:
	add.s32 	%r51, %r1, -2;
	shr.s32 	%r52, %r51, 31;
	shr.u32 	%r53, %r52, 28;
	add.s32 	%r54, %r51, %r53;
	and.b32  	%r55, %r54, -16;
	sub.s32 	%r16, %r51, %r55;
	setp.ne.s32 	%p20, %r6, %r16;
	setp.ge.u32 	%p21, %r7, %r2;
	or.pred  	%p22, %p20, %p21;
	@%p22 bra 	$L__BB4_9;
	add.s32 	%r56, %r13, %r1;
	mul.wide.u32 	%rd11, %r56, 4;
	add.s64 	%rd12, %rd1, %rd11;
	ld.global.f32 	%f5, [%rd12];
	st.shared.f32 	[%r15+76], %f5;
$L__BB4_9:
	setp.ne.s32 	%p23, %r8, 0;
	setp.eq.s32 	%p24, %r38, 0;
	or.pred  	%p25, %p23, %p24;
	@%p25 bra 	$L__BB4_11;
	add.s32 	%r57, %r13, -1;
	mul.wide.u32 	%rd13, %r57, 4;
	add.s64 	%rd14, %rd1, %rd13;
	ld.global.f32 	%f6, [%rd14];
	st.shared.f32 	[%r14], %f6;
$L__BB4_11:
	setp.ne.s32 	%p26, %r8, %r16;
	setp.ge.u32 	%p27, %r38, %r2;
	or.pred  	%p28, %p26, %p27;
	@%p28 bra 	$L__BB4_13;
	cvt.u64.u32 	%rd15, %r12;
	cvt.u64.u32 	%rd16, %r38;
	add.s64 	%rd17, %rd16, %rd15;
	shl.b64 	%rd18, %rd17, 2;
	add.s64 	%rd19, %rd1, %rd18;
	ld.global.f32 	%f7, [%rd19+4];
	st.shared.f32 	[%r15+8], %f7;
$L__BB4_13:
	bar.sync 	0;
	setp.ge.s32 	%p29, %r39, %r2;
	setp.lt.s32 	%p30, %r7, 1;
	or.pred  	%p31, %p30, %p29;
	setp.eq.s32 	%p32, %r38, 0;
	or.pred  	%p33, %p31, %p32;
	@%p33 bra 	$L__BB4_15;
	ld.shared.f32 	%f8, [%r10];
	add.s32 	%r60, %r11, %r43;
	ld.shared.f32 	%f9, [%r60+76];
	mul.f32 	%f10, %f9, 0f40800000;
	ld.shared.f32 	%f11, [%r60+4];
	sub.f32 	%f12, %f10, %f11;
	ld.shared.f32 	%f13, [%r60+148];
	sub.f32 	%f14, %f12, %f13;
	ld.shared.f32 	%f15, [%r60+72];
	sub.f32 	%f16, %f14, %f15;
	ld.shared.f32 	%f17, [%r60+80];
	sub.f32 	%f18, %f16, %f17;
	div.rn.f32 	%f19, %f18, %f1;
	sub.f32 	%f20, %f8, %f19;
	mad.lo.s32 	%r61, %r1, %r7, %r38;
	cvta.to.global.u64 	%rd20, %rd2;
	mul.wide.s32 	%rd21, %r61, 4;
	add.s64 	%rd22, %rd20, %rd21;
	st.global.f32 	[%rd22], %f20;
$L__BB4_15:
	ret;

}
	// .globl	_Z9restringe4GridS_
.visible .entry _Z9restringe4GridS_(
	.param .align 8 .b8 _Z9restringe4GridS__param_0[16],
	.param .align 8 .b8 _Z9restringe4GridS__param_1[16]
)
{
	.reg .pred 	%p<6>;
	.reg .b32 	%r<26>;
	.reg .b32 	%f<20>;
	.reg .b64 	%rd<13>;

	ld.param.u64 	%rd2, [_Z9restringe4GridS__param_1];
	ld.param.v2.u32 	{%r4, %r5}, [_Z9restringe4GridS__param_0+8];
	ld.param.u64 	%rd1, [_Z9restringe4GridS__param_0];
	ld.param.v2.u32 	{%r8, %r9}, [_Z9restringe4GridS__param_1+8];
	mov.u32 	%r10, %ctaid.x;
	mov.u32 	%r11, %ntid.x;
	mov.u32 	%r12, %tid.x;
	mad.lo.s32 	%r2, %r10, %r11, %r12;
	mov.u32 	%r13, %ctaid.y;
	mov.u32 	%r14, %ntid.y;
	mov.u32 	%r15, %tid.y;
	mad.lo.s32 	%r16, %r13, %r14, %r15;
	add.s32 	%r17, %r8, -1;
	max.s32 	%r18, %r2, %r16;
	setp.ge.s32 	%p1, %r18, %r17;
	setp.lt.s32 	%p2, %r2, 1;
	or.pred  	%p3, %p2, %p1;
	setp.eq.s32 	%p4, %r16, 0;
	or.pred  	%p5, %p3, %p4;
	@%p5 bra 	$L__BB5_2;
	cvta.to.global.u64 	%rd3, %rd2;
	cvta.to.global.u64 	%rd4, %rd1;
	mul.lo.s32 	%r19, %r2, %r4;
	shl.b32 	%r20, %r19, 1;
	shl.b32 	%r21, %r16, 1;
	add.s32 	%r22, %r20, %r21;
	mul.wide.s32 	%rd5, %r22, 4;
	add.s64 	%rd6, %rd4, %rd5;
	ld.global.f32 	%f1, [%rd6];
	sub.s32 	%r23, %r20, %r4;
	add.s32 	%r24, %r23, %r21;
	mul.wide.s32 	%rd7, %r24, 4;
	add.s64 	%rd8, %rd4, %rd7;
	ld.global.f32 	%f2, [%rd8];
	mul.wide.s32 	%rd9, %r4, 4;
	add.s64 	%rd10, %rd6, %rd9;
	ld.global.f32 	%f3, [%rd10];
	add.f32 	%f4, %f2, %f3;
	ld.global.f32 	%f5, [%rd6+-4];
	add.f32 	%f6, %f4, %f5;
	ld.global.f32 	%f7, [%rd6+4];
	add.f32 	%f8, %f6, %f7;
	add.f32 	%f9, %f8, %f8;
	fma.rn.f32 	%f10, %f1, 0f40800000, %f9;
	ld.global.f32 	%f11, [%rd8+-4];
	add.f32 	%f12, %f11, %f10;
	ld.global.f32 	%f13, [%rd8+4];
	add.f32 	%f14, %f13, %f12;
	ld.global.f32 	%f15, [%rd10+-4];
	add.f32 	%f16, %f15, %f14;
	ld.global.f32 	%f17, [%rd10+4];
	add.f32 	%f18, %f17, %f16;
	mul.f32 	%f19, %f18, 0f3D800000;
	mad.lo.s32 	%r25, %r8, %r2, %r16;
	mul.wide.s32 	%rd11, %r25, 4;
	add.s64 	%rd12, %rd3, %rd11;
	st.global.f32 	[%rd12], %f19;
$L__BB5_2:
	ret;

}
	// .globl	_Z6exacta4GridS_
.visible .entry _Z6exacta4GridS_(
	.param .align 8 .b8 _Z6exacta4GridS__param_0[16],
	.param .align 8 .b8 _Z6exacta4GridS__param_1[16]
)
{
	.reg .b32 	%r<2>;
	.reg .b32 	%f<3>;
	.reg .b64 	%rd<8>;

	ld.param.u32 	%r1, [_Z6exacta4GridS__param_0+8];
	ld.param.u64 	%rd1, [_Z6exacta4GridS__param_1];
	ld.param.u64 	%rd2, [_Z6exacta4GridS__param_0];
	cvta.to.global.u64 	%rd3, %rd2;
	cvta.to.global.u64 	%rd4, %rd1;
	mul.wide.s32 	%rd5, %r1, 4;
	add.s64 	%rd6, %rd4, %rd5;
	ld.global.f32 	%f1, [%rd6+4];
	mul.f32 	%f2, %f1, 0f3D800000;
	add.s64 	%rd7, %rd3, %rd5;
	st.global.f32 	[%rd7+4], %f2;
	ret;

}
	// .globl	_Z9interpola4GridS_
.visible .entry _Z9interpola4GridS_(
	.param .align 8 .b8 _Z9interpola4GridS__param_0[16],
	.param .align 8 .b8 _Z9interpola4GridS__param_1[16]
)
{
	.reg .pred 	%p<5>;
	.reg .b32 	%r<25>;
	.reg .b32 	%f<17>;
	.reg .b64 	%rd<18>;

	ld.param.v2.u32 	{%r10, %r11}, [_Z9interpola4GridS__param_0+8];
	ld.param.u64 	%rd5, [_Z9interpola4GridS__param_0];
	ld.param.u32 	%r2, [_Z9interpola4GridS__param_1+8];
	ld.param.u64 	%rd6, [_Z9interpola4GridS__param_1];
	cvta.to.global.u64 	%rd1, %rd6;
	mov.u32 	%r12, %ctaid.x;
	mov.u32 	%r13, %ntid.x;
	mov.u32 	%r14, %tid.x;
	mad.lo.s32 	%r3, %r12, %r13, %r14;
	mov.u32 	%r15, %ctaid.y;
	mov.u32 	%r16, %ntid.y;
	mov.u32 	%r17, %tid.y;
	mad.lo.s32 	%r18, %r15, %r16, %r17;
	max.s32 	%r19, %r3, %r18;
	setp.ge.s32 	%p1, %r19, %r10;
	@%p1 bra 	$L__BB7_6;
	cvta.to.global.u64 	%rd7, %rd5;
	mad.lo.s32 	%r20, %r10, %r3, %r18;
	mul.wide.s32 	%rd8, %r20, 4;
	add.s64 	%rd2, %rd7, %rd8;
	ld.global.f32 	%f1, [%rd2];
	shl.b32 	%r21, %r3, 1;
	mul.lo.s32 	%r5, %r2, %r21;
	shl.b32 	%r6, %r18, 1;
	add.s32 	%r22, %r5, %r6;
	mul.wide.s32 	%rd9, %r22, 4;
	add.s64 	%rd3, %rd1, %rd9;
	st.global.f32 	[%rd3], %f1;
	or.b32  	%r7, %r21, 1;
	setp.ge.s32 	%p2, %r7, %r2;
	mul.wide.s32 	%rd10, %r10, 4;
	add.s64 	%rd4, %rd2, %rd10;
	@%p2 bra 	$L__BB7_3;
	ld.global.f32 	%f2, [%rd4];
	add.f32 	%f3, %f1, %f2;
	mul.f32 	%f4, %f3, 0f3F000000;
	mul.wide.s32 	%rd11, %r2, 4;
	add.s64 	%rd12, %rd3, %rd11;
	st.global.f32 	[%rd12], %f4;
$L__BB7_3:
	add.s32 	%r23, %r6, 1;
	setp.ge.s32 	%p3, %r23, %r2;
	@%p3 bra 	$L__BB7_6;
	setp.ge.s32 	%p4, %r7, %r2;
	ld.global.f32 	%f5, [%rd2];
	ld.global.f32 	%f6, [%rd2+4];
	add.f32 	%f7, %f5, %f6;
	mul.f32 	%f8, %f7, 0f3F000000;
	st.global.f32 	[%rd3+4], %f8;
	@%p4 bra 	$L__BB7_6;
	ld.global.f32 	%f9, [%rd2];
	ld.global.f32 	%f10, [%rd4];
	add.f32 	%f11, %f9, %f10;
	ld.global.f32 	%f12, [%rd2+4];
	add.f32 	%f13, %f11, %f12;
	ld.global.f32 	%f14, [%rd4+4];
	add.f32 	%f15, %f13, %f14;
	mul.f32 	%f16, %f15, 0f3E800000;
	add.s32 	%r24, %r5, %r2;
	cvt.s64.s32 	%rd13, %r24;
	cvt.u64.u32 	%rd14, %r6;
	add.s64 	%rd15, %rd13, %rd14;
	shl.b64 	%rd16, %rd15, 2;
	add.s64 	%rd17, %rd1, %rd16;
	st.global.f32 	[%rd17+4], %f16;
$L__BB7_6:
	ret;

}
	// .globl	_Z4suma4GridS_
.visible .entry _Z4suma4GridS_(
	.param .align 8 .b8 _Z4suma4GridS__param_0[16],
	.param .align 8 .b8 _Z4suma4GridS__param_1[16]
)
{
	.reg .pred 	%p<4>;
	.reg .b32 	%r<23>;
	.reg .b32 	%f<5>;
	.reg .b64 	%rd<9>;
	// demoted variable
	.shared .align 4 .b8 _ZZ4suma4GridS_E2bv[1024];
	ld.param.v2.u32 	{%r7, %r8}, [_Z4suma4GridS__param_0+8];
	ld.param.u64 	%rd2, [_Z4suma4GridS__param_1];
	ld.param.u64 	%rd1, [_Z4suma4GridS__param_0];
	mov.u32 	%r9, %ctaid.x;
	mov.u32 	%r10, %ntid.x;
	mov.u32 	%r11, %tid.x;
	mad.lo.s32 	%r2, %r9, %r10, %r11;
	mov.u32 	%r12, %ctaid.y;
	mov.u32 	%r13, %ntid.y;
	mov.u32 	%r14, %tid.y;
	mad.lo.s32 	%r15, %r12, %r13, %r14;
	max.s32 	%r16, %r2, %r15;
	setp.lt.s32 	%p1, %r16, %r7;
	setp.ge.s32 	%p2, %r16, %r7;
	shl.b32 	%r17, %r11, 6;
	mov.u32 	%r18, _ZZ4suma4GridS_E2bv;
	add.s32 	%r19, %r18, %r17;
	shl.b32 	%r20, %r14, 2;
	add.s32 	%r4, %r19, %r20;
	@%p2 bra 	$L__BB8_2;
	cvta.to.global.u64 	%rd3, %rd2;
	mad.lo.s32 	%r21, %r7, %r2, %r15;
	mul.wide.s32 	%rd4, %r21, 4;
	add.s64 	%rd5, %rd3, %rd4;
	ld.global.f32 	%f1, [%rd5];
	st.shared.f32 	[%r4], %f1;
$L__BB8_2:
	bar.sync 	0;
	not.pred 	%p3, %p1;
	@%p3 bra 	$L__BB8_4;
	ld.shared.f32 	%f2, [%r4];
	mad.lo.s32 	%r22, %r7, %r2, %r15;
	cvta.to.global.u64 	%rd6, %rd1;
	mul.wide.s32 	%rd7, %r22, 4;
	add.s64 	%rd8, %rd6, %rd7;
	ld.global.f32 	%f3, [%rd8];
	add.f32 	%f4, %f2, %f3;
	st.global.f32 	[%rd8], %f4;
$L__BB8_4:
	ret;

}
	// .globl	_Z4maxx4GridPf
.visible .entry _Z4maxx4GridPf(
	.param .align 8 .b8 _Z4maxx4GridPf_param_0[16],
	.param .u64 .ptr .align 1 _Z4maxx4GridPf_param_1
)
{
	.reg .pred 	%p<25>;
	.reg .b32 	%r<31>;
	.reg .b32 	%f<69>;
	.reg .b64 	%rd<16>;

	ld.param.u32 	%r1, [_Z4maxx4GridPf_param_0+8];
	ld.param.u64 	%rd7, [_Z4maxx4GridPf_param_0];
	ld.param.u64 	%rd8, [_Z4maxx4GridPf_param_1];
	cvta.to.global.u64 	%rd9, %rd8;
	cvta.to.global.u64 	%rd1, %rd7;
	mov.u32 	%r17, %ctaid.x;
	mov.u32 	%r18, %ntid.x;
	mov.u32 	%r19, %tid.x;
	mad.lo.s32 	%r2, %r17, %r18, %r19;
	mul.wide.s32 	%rd10, %r2, 4;
	add.s64 	%rd2, %rd9, %rd10;
	mov.b32 	%r20, 0;
	st.global.u32 	[%rd2], %r20;
	setp.lt.s32 	%p1, %r1, 1;
	@%p1 bra 	$L__BB9_41;
	mul.lo.s32 	%r3, %r1, %r2;
	and.b32  	%r4, %r1, 7;
	setp.lt.u32 	%p2, %r1, 8;
	mov.b32 	%r29, 0;
	mov.f32 	%f52, 0f00000000;
	@%p2 bra 	$L__BB9_20;
	and.b32  	%r29, %r1, 2147483640;
	neg.s32 	%r27, %r29;
	add.s64 	%rd3, %rd1, 16;
	mov.f32 	%f52, 0f00000000;
	mov.u32 	%r26, %r3;
$L__BB9_3:
	.pragma "nounroll";
	mul.wide.s32 	%rd11, %r26, 4;
	add.s64 	%rd4, %rd3, %rd11;
	ld.global.f32 	%f36, [%rd4+-16];
	abs.f32 	%f2, %f36;
	setp.leu.f32 	%p3, %f2, %f52;
	@%p3 bra 	$L__BB9_5;
	st.global.f32 	[%rd2], %f2;
	mov.f32 	%f52, %f2;
$L__BB9_5:
	ld.global.f32 	%f37, [%rd4+-12];
	abs.f32 	%f4, %f37;
	setp.leu.f32 	%p4, %f4, %f52;
	@%p4 bra 	$L__BB9_7;
	st.global.f32 	[%rd2], %f4;
	mov.f32 	%f52, %f4;
$L__BB9_7:
	ld.global.f32 	%f38, [%rd4+-8];
	abs.f32 	%f6, %f38;
	setp.leu.f32 	%p5, %f6, %f52;
	@%p5 bra 	$L__BB9_9;
	st.global.f32 	[%rd2], %f6;
	mov.f32 	%f52, %f6;
$L__BB9_9:
	ld.global.f32 	%f39, [%rd4+-4];
	abs.f32 	%f8, %f39;
	setp.leu.f32 	%p6, %f8, %f52;
	@%p6 bra 	$L__BB9_11;
	st.global.f32 	[%rd2], %f8;
	mov.f32 	%f52, %f8;
$L__BB9_11:
	ld.global.f32 	%f40, [%rd4];
	abs.f32 	%f10, %f40;
	setp.leu.f32 	%p7, %f10, %f52;
	@%p7 bra 	$L__BB9_13;
	st.global.f32 	[%rd2], %f10;
	mov.f32 	%f52, %f10;
$L__BB9_13:
	ld.global.f32 	%f41, [%rd4+4];
	abs.f32 	%f12, %f41;
	setp.leu.f32 	%p8, %f12, %f52;
	@%p8 bra 	$L__BB9_15;
	st.global.f32 	[%rd2], %f12;
	mov.f32 	%f52, %f12;
$L__BB9_15:
	ld.global.f32 	%f42, [%rd4+8];
	abs.f32 	%f14, %f42;
	setp.leu.f32 	%p9, %f14, %f52;
	@%p9 bra 	$L__BB9_17;
	st.global.f32 	[%rd2], %f14;
	mov.f32 	%f52, %f14;
$L__BB9_17:
	ld.global.f32 	%f43, [%rd4+12];
	abs.f32 	%f16, %f43;
	setp.leu.f32 	%p10, %f16, %f52;
	@%p10 bra 	$L__BB9_19;
	st.global.f32 	[%rd2], %f16;
	mov.f32 	%f52, %f16;
$L__BB9_19:
	add.s32 	%r27, %r27, 8;
	add.s32 	%r26, %r26, 8;
	setp.ne.s32 	%p11, %r27, 0;
	@%p11 bra 	$L__BB9_3;
$L__BB9_20:
	setp.eq.s32 	%p12, %r4, 0;
	@%p12 bra 	$L__BB9_41;
	and.b32  	%r12, %r1, 3;
	setp.lt.u32 	%p13, %r4, 4;
	@%p13 bra 	$L__BB9_31;
	add.s32 	%r22, %r29, %r3;
	mul.wide.s32 	%rd12, %r22, 4;
	add.s64 	%rd5, %rd1, %rd12;
	ld.global.f32 	%f44, [%rd5];
	abs.f32 	%f19, %f44;
	setp.leu.f32 	%p14, %f19, %f52;
	@%p14 bra 	$L__BB9_24;
	st.global.f32 	[%rd2], %f19;
	mov.f32 	%f52, %f19;
$L__BB9_24:
	ld.global.f32 	%f45, [%rd5+4];
	abs.f32 	%f21, %f45;
	setp.leu.f32 	%p15, %f21, %f52;
	@%p15 bra 	$L__BB9_26;
	st.global.f32 	[%rd2], %f21;
	mov.f32 	%f52, %f21;
$L__BB9_26:
	ld.global.f32 	%f46, [%rd5+8];
	abs.f32 	%f23, %f46;
	setp.leu.f32 	%p16, %f23, %f52;
	@%p16 bra 	$L__BB9_28;
	st.global.f32 	[%rd2], %f23;
	mov.f32 	%f52, %f23;
$L__BB9_28:
	ld.global.f32 	%f47, [%rd5+12];
	abs.f32 	%f25, %f47;
	setp.leu.f32 	%p17, %f25, %f52;
	@%p17 bra 	$L__BB9_30;
	st.global.f32 	[%rd2], %f25;
	mov.f32 	%f52, %f25;
$L__BB9_30:
	add.s32 	%r29, %r29, 4;
$L__BB9_31:
	setp.eq.s32 	%p18, %r12, 0;
	@%p18 bra 	$L__BB9_41;
	setp.eq.s32 	%p19, %r12, 1;
	@%p19 bra 	$L__BB9_38;
	add.s32 	%r23, %r29, %r3;
	mul.wide.s32 	%rd13, %r23, 4;
	add.s64 	%rd6, %rd1, %rd13;
	ld.global.f32 	%f48, [%rd6];
	abs.f32 	%f28, %f48;
	setp.leu.f32 	%p20, %f28, %f52;
	@%p20 bra 	$L__BB9_35;
	st.global.f32 	[%rd2], %f28;
	mov.f32 	%f52, %f28;
$L__BB9_35:
	ld.global.f32 	%f49, [%rd6+4];
	abs.f32 	%f30, %f49;
	setp.leu.f32 	%p21, %f30, %f52;
	@%p21 bra 	$L__BB9_37;
	st.global.f32 	[%rd2], %f30;
	mov.f32 	%f52, %f30;
$L__BB9_37:
	add.s32 	%r29, %r29, 2;
$L__BB9_38:
	and.b32  	%r24, %r1, 1;
	setp.eq.b32 	%p22, %r24, 1;
	not.pred 	%p23, %p22;
	@%p23 bra 	$L__BB9_41;
	add.s32 	%r25, %r29, %r3;
	mul.wide.s32 	%rd14, %r25, 4;
	add.s64 	%rd15, %rd1, %rd14;
	ld.global.f32 	%f50, [%rd15];
	abs.f32 	%f33, %f50;
	setp.leu.f32 	%p24, %f33, %f52;
	@%p24 bra 	$L__BB9_41;
	st.global.f32 	[%rd2], %f33;
$L__BB9_41:
	ret;

}
.func  (.param .b64 func_retval0) __internal_accurate_pow(
	.param .b64 __internal_accurate_pow_param_0
)
{
	.reg .pred 	%p<8>;
	.reg .b32 	%r<49>;
	.reg .b32 	%f<3>;
	.reg .b64 	%fd<109>;

	ld.param.f64 	%fd10, [__internal_accurate_pow_param_0];
	{
	.reg .b32 %temp; 
	mov.b64 	{%temp, %r46}, %fd10;
	}
	{
	.reg .b32 %temp; 
	mov.b64 	{%r45, %temp}, %fd10;
	}
	shr.u32 	%r47, %r46, 20;
	setp.gt.u32 	%p1, %r46, 1048575;
	@%p1 bra 	$L__BB10_2;
	mul.f64 	%fd11, %fd10, 0d4350000000000000;
	{
	.reg .b32 %temp; 
	mov.b64 	{%temp, %r46}, %fd11;
	}
	{
	.reg .b32 %temp; 
	mov.b64 	{%r45, %temp}, %fd11;
	}
	shr.u32 	%r16, %r46, 20;
	add.s32 	%r47, %r16, -54;
$L__BB10_2:
	add.s32 	%r48, %r47, -1023;
	and.b32  	%r17, %r46, -2146435073;
	or.b32  	%r18, %r17, 1072693248;
	mov.b64 	%fd107, {%r45, %r18};
	setp.lt.u32 	%p2, %r18, 1073127583;
	@%p2 bra 	$L__BB10_4;
	{
	.reg .b32 %temp; 
	mov.b64 	{%r19, %temp}, %fd107;
	}
	{
	.reg .b32 %temp; 
	mov.b64 	{%temp, %r20}, %fd107;
	}
	add.s32 	%r21, %r20, -1048576;
	mov.b64 	%fd107, {%r19, %r21};
	add.s32 	%r48, %r47, -1022;
$L__BB10_4:
	add.f64 	%fd12, %fd107, 0dBFF0000000000000;
	add.f64 	%fd13, %fd107, 0d3FF0000000000000;
	rcp.approx.ftz.f64 	%fd14, %fd13;
	neg.f64 	%fd15, %fd13;
	fma.rn.f64 	%fd16, %fd15, %fd14, 0d3FF0000000000000;
	fma.rn.f64 	%fd17, %fd16, %fd16, %fd16;
	fma.rn.f64 	%fd18, %fd17, %fd14, %fd14;
	mul.f64 	%fd19, %fd12, %fd18;
	fma.rn.f64 	%fd20, %fd12, %fd18, %fd19;
	mul.f64 	%fd21, %fd20, %fd20;
	fma.rn.f64 	%fd22, %fd21, 0d3EB0F5FF7D2CAFE2, 0d3ED0F5D241AD3B5A;
	fma.rn.f64 	%fd23, %fd22, %fd21, 0d3EF3B20A75488A3F;
	fma.rn.f64 	%fd24, %fd23, %fd21, 0d3F1745CDE4FAECD5;
	fma.rn.f64 	%fd25, %fd24, %fd21, 0d3F3C71C7258A578B;
	fma.rn.f64 	%fd26, %fd25, %fd21, 0d3F6249249242B910;
	fma.rn.f64 	%fd27, %fd26, %fd21, 0d3F89999999999DFB;
	sub.f64 	%fd28, %fd12, %fd20;
	add.f64 	%fd29, %fd28, %fd28;
	neg.f64 	%fd30, %fd20;
	fma.rn.f64 	%fd31, %fd30, %fd12, %fd29;
	mul.f64 	%fd32, %fd18, %fd31;
	fma.rn.f64 	%fd33, %fd21, %fd27, 0d3FB5555555555555;
	mov.f64 	%fd34, 0d3FB5555555555555;
	sub.f64 	%fd35, %fd34, %fd33;
	fma.rn.f64 	%fd36, %fd21, %fd27, %fd35;
	add.f64 	%fd37, %fd36, 0dBC46A4CB00B9E7B0;
	add.f64 	%fd38, %fd33, %fd37;
	sub.f64 	%fd39, %fd33, %fd38;
	add.f64 	%fd40, %fd37, %fd39;
	mul.rn.f64 	%fd41, %fd20, %fd20;
	neg.f64 	%fd42, %fd41;
	fma.rn.f64 	%fd43, %fd20, %fd20, %fd42;
	{
	.reg .b32 %temp; 
	mov.b64 	{%r22, %temp}, %fd32;
	}
	{
	.reg .b32 %temp; 
	mov.b64 	{%temp, %r23}, %fd32;
	}
	add.s32 	%r24, %r23, 1048576;
	mov.b64 	%fd44, {%r22, %r24};
	fma.rn.f64 	%fd45, %fd20, %fd44, %fd43;
	mul.rn.f64 	%fd46, %fd41, %fd20;
	neg.f64 	%fd47, %fd46;
	fma.rn.f64 	%fd48, %fd41, %fd20, %fd47;
	fma.rn.f64 	%fd49, %fd41, %fd32, %fd48;
	fma.rn.f64 	%fd50, %fd45, %fd20, %fd49;
	mul.rn.f64 	%fd51, %fd38, %fd46;
	neg.f64 	%fd52, %fd51;
	fma.rn.f64 	%fd53, %fd38, %fd46, %fd52;
	fma.rn.f64 	%fd54, %fd38, %fd50, %fd53;
	fma.rn.f64 	%fd55, %fd40, %fd46, %fd54;
	add.f64 	%fd56, %fd51, %fd55;
	sub.f64 	%fd57, %fd51, %fd56;
	add.f64 	%fd58, %fd55, %fd57;
	add.f64 	%fd59, %fd20, %fd56;
	sub.f64 	%fd60, %fd20, %fd59;
	add.f64 	%fd61, %fd56, %fd60;
	add.f64 	%fd62, %fd58, %fd61;
	add.f64 	%fd63, %fd32, %fd62;
	add.f64 	%fd64, %fd59, %fd63;
	sub.f64 	%fd65, %fd59, %fd64;
	add.f64 	%fd66, %fd63, %fd65;
	xor.b32  	%r25, %r48, -2147483648;
	mov.b32 	%r26, 1127219200;
	mov.b64 	%fd67, {%r25, %r26};
	mov.b32 	%r27, -2147483648;
	mov.b64 	%fd68, {%r27, %r26};
	sub.f64 	%fd69, %fd67, %fd68;
	fma.rn.f64 	%fd70, %fd69, 0d3FE62E42FEFA39EF, %fd64;
	fma.rn.f64 	%fd71, %fd69, 0dBFE62E42FEFA39EF, %fd70;
	sub.f64 	%fd72, %fd71, %fd64;
	sub.f64 	%fd73, %fd66, %fd72;
	fma.rn.f64 	%fd74, %fd69, 0d3C7ABC9E3B39803F, %fd73;
	add.f64 	%fd75, %fd70, %fd74;
	sub.f64 	%fd76, %fd70, %fd75;
	add.f64 	%fd77, %fd74, %fd76;
	mov.f64 	%fd78, 0d4000000000000000;
	{
	.reg .b32 %temp; 
	mov.b64 	{%temp, %r28}, %fd78;
	}
	{
	.reg .b32 %temp; 
	mov.b64 	{%r29, %temp}, %fd78;
	}
	shl.b32 	%r30, %r28, 1;
	setp.gt.u32 	%p3, %r30, -33554433;
	and.b32  	%r31, %r28, -15728641;
	selp.b32 	%r32, %r31, %r28, %p3;
	mov.b64 	%fd79, {%r29, %r32};
	mul.rn.f64 	%fd80, %fd75, %fd79;
	neg.f64 	%fd81, %fd80;
	fma.rn.f64 	%fd82, %fd75, %fd79, %fd81;
	fma.rn.f64 	%fd83, %fd77, %fd79, %fd82;
	add.f64 	%fd4, %fd80, %fd83;
	sub.f64 	%fd84, %fd80, %fd4;
	add.f64 	%fd5, %fd83, %fd84;
	fma.rn.f64 	%fd85, %fd4, 0d3FF71547652B82FE, 0d4338000000000000;
	{
	.reg .b32 %temp; 
	mov.b64 	{%r13, %temp}, %fd85;
	}
	mov.f64 	%fd86, 0dC338000000000000;
	add.rn.f64 	%fd87, %fd85, %fd86;
	fma.rn.f64 	%fd88, %fd87, 0dBFE62E42FEFA39EF, %fd4;
	fma.rn.f64 	%fd89, %fd87, 0dBC7ABC9E3B39803F, %fd88;
	fma.rn.f64 	%fd90, %fd89, 0d3E5ADE1569CE2BDF, 0d3E928AF3FCA213EA;
	fma.rn.f64 	%fd91, %fd90, %fd89, 0d3EC71DEE62401315;
	fma.rn.f64 	%fd92, %fd91, %fd89, 0d3EFA01997C89EB71;
	fma.rn.f64 	%fd93, %fd92, %fd89, 0d3F2A01A014761F65;
	fma.rn.f64 	%fd94, %fd93, %fd89, 0d3F56C16C1852B7AF;
	fma.rn.f64 	%fd95, %fd94, %fd89, 0d3F81111111122322;
	fma.rn.f64 	%fd96, %fd95, %fd89, 0d3FA55555555502A1;
	fma.rn.f64 	%fd97, %fd96, %fd89, 0d3FC5555555555511;
	fma.rn.f64 	%fd98, %fd97, %fd89, 0d3FE000000000000B;
	fma.rn.f64 	%fd99, %fd98, %fd89, 0d3FF0000000000000;
	fma.rn.f64 	%fd100, %fd99, %fd89, 0d3FF0000000000000;
	{
	.reg .b32 %temp; 
	mov.b64 	{%r14, %temp}, %fd100;
	}
	{
	.reg .b32 %temp; 
	mov.b64 	{%temp, %r15}, %fd100;
	}
	shl.b32 	%r33, %r13, 20;
	add.s32 	%r34, %r33, %r15;
	mov.b64 	%fd108, {%r14, %r34};
	{
	.reg .b32 %temp; 
	mov.b64 	{%temp, %r35}, %fd4;
	}
	mov.b32 	%f2, %r35;
	abs.f32 	%f1, %f2;
	setp.lt.f32 	%p4, %f1, 0f4086232B;
	@%p4 bra 	$L__BB10_7;
	setp.lt.f64 	%p5, %fd4, 0d0000000000000000;
	add.f64 	%fd101, %fd4, 0d7FF0000000000000;
	selp.f64 	%fd108, 0d0000000000000000, %fd101, %p5;
	setp.geu.f32 	%p6, %f1, 0f40874800;
	@%p6 bra 	$L__BB10_7;
	shr.u32 	%r36, %r13, 31;
	add.s32 	%r37, %r13, %r36;
	shr.s32 	%r38, %r37, 1;
	shl.b32 	%r39, %r38, 20;
	add.s32 	%r40, %r15, %r39;
	mov.b64 	%fd102, {%r14, %r40};
	sub.s32 	%r41, %r13, %r38;
	shl.b32 	%r42, %r41, 20;
	add.s32 	%r43, %r42, 1072693248;
	mov.b32 	%r44, 0;
	mov.b64 	%fd103, {%r44, %r43};
	mul.f64 	%fd108, %fd103, %fd102;
$L__BB10_7:
	abs.f64 	%fd104, %fd108;
	setp.eq.f64 	%p7, %fd104, 0d7FF0000000000000;
	fma.rn.f64 	%fd105, %fd108, %fd5, %fd108;
	selp.f64 	%fd106, %fd108, %fd105, %p7;
	st.param.f64 	[func_retval0], %fd106;
	ret;

}


// ===== COMPILED SASS (sm_100) =====

	.target	sm_100

	.elftype	@"ET_EXEC"


//--------------------- .note.nv.tkinfo           --------------------------
	.section	.note.nv.tkinfo,"",@"SHT_NOTE"
	.sectionflags	@"SHF_NOTE_NV_TKINFO"
	.tkinfo
        /*0018*/ 	.word	0x00000002
        /*0030*/ 	.string	""
        /*0030*/ 	.string	"ptxas"
        /*0030*/ 	.string	"Cuda compilation tools, release 13.0, V13.0.88"
        /*0030*/ 	.string	"Build cuda_13.0.r13.0/compiler.36424714_0"
        /*0030*/ 	.string	"-arch sm_100 -m 64 "



//--------------------- .note.nv.cuinfo           --------------------------
	.section	.note.nv.cuinfo,"",@"SHT_NOTE"
	.sectionflags	@"SHF_NOTE_NV_CUINFO"
        /*0018*/ 	.short	0x0002
        /*001a*/ 	.short	0x0064
        /*001c*/ 	.short	0x0082
	.zero		2


//--------------------- .nv.info                  --------------------------
	.section	.nv.info,"",@"SHT_CUDA_INFO"
	.align	4


	//----- nvinfo : EIATTR_REGCOUNT
	.align		4
        /*0000*/ 	.byte	0x04, 0x2f
        /*0002*/ 	.short	(.L_2 - .L_1)
	.align		4
.L_1:
        /*0004*/ 	.word	index@(_Z4cero4Grid)
        /*0008*/ 	.word	0x00000008


	//----- nvinfo : EIATTR_FRAME_SIZE
	.align		4
.L_2:
        /*000c*/ 	.byte	0x04, 0x11
        /*000e*/ 	.short	(.L_4 - .L_3)
	.align		4
.L_3:
        /*0010*/ 	.word	index@(_Z4cero4Grid)
        /*0014*/ 	.word	0x00000000


	//----- nvinfo : EIATTR_REGCOUNT
	.align		4
.L_4:
        /*0018*/ 	.byte	0x04, 0x2f
        /*001a*/ 	.short	(.L_6 - .L_5)
	.align		4
.L_5:
        /*001c*/ 	.word	index@(_Z6random4Grid)
        /*0020*/ 	.word	0x00000015


	//----- nvinfo : EIATTR_FRAME_SIZE
	.align		4
.L_6:
        /*0024*/ 	.byte	0x04, 0x11
        /*0026*/ 	.short	(.L_8 - .L_7)
	.align		4
.L_7:
        /*0028*/ 	.word	index@(_Z6random4Grid)
        /*002c*/ 	.word	0x00000000


	//----- nvinfo : EIATTR_REGCOUNT
	.align		4
.L_8:
        /*0030*/ 	.byte	0x04, 0x2f
        /*0032*/ 	.short	(.L_10 - .L_9)
	.align		4
.L_9:
        /*0034*/ 	.word	index@(_Z9suaviza_r4GridS_)
        /*0038*/ 	.word	0x0000001e


	//----- nvinfo : EIATTR_FRAME_SIZE
	.align		4
.L_10:
        /*003c*/ 	.byte	0x04, 0x11
        /*003e*/ 	.short	(.L_12 - .L_11)
	.align		4
.L_11:
        /*0040*/ 	.word	index@($_Z9suaviza_r4GridS_$__internal_accurate_pow)
        /*0044*/ 	.word	0x00000000


	//----- nvinfo : EIATTR_FRAME_SIZE
	.align		4
.L_12:
        /*0048*/ 	.byte	0x04, 0x11
        /*004a*/ 	.short	(.L_14 - .L_13)
	.align		4
.L_13:
        /*004c*/ 	.word	index@($__internal_3_$__cuda_sm20_dblrcp_rn_slowpath_v3)
        /*0050*/ 	.word	0x00000000


	//----- nvinfo : EIATTR_FRAME_SIZE
	.align		4
.L_14:
        /*0054*/ 	.byte	0x04, 0x11
        /*0056*/ 	.short	(.L_16 - .L_15)
	.align		4
.L_15:
        /*0058*/ 	.word	index@(_Z9suaviza_r4GridS_)
        /*005c*/ 	.word	0x00000000


	//----- nvinfo : EIATTR_REGCOUNT
	.align		4
.L_16:
        /*0060*/ 	.byte	0x04, 0x2f
        /*0062*/ 	.short	(.L_18 - .L_17)
	.align		4
.L_17:
        /*0064*/ 	.word	index@(_Z9suaviza_n4GridS_)
        /*0068*/ 	.word	0x0000001e


	//----- nvinfo : EIATTR_FRAME_SIZE
	.align		4
.L_18:
        /*006c*/ 	.byte	0x04, 0x11
        /*006e*/ 	.short	(.L_20 - .L_19)
	.align		4
.L_19:
        /*0070*/ 	.word	index@($_Z9suaviza_n4GridS_$__internal_accurate_pow)
        /*0074*/ 	.word	0x00000000


	//----- nvinfo : EIATTR_FRAME_SIZE
	.align		4
.L_20:
        /*0078*/ 	.byte	0x04, 0x11
        /*007a*/ 	.short	(.L_22 - .L_21)
	.align		4
.L_21:
        /*007c*/ 	.word	index@($__internal_2_$__cuda_sm20_dblrcp_rn_slowpath_v3)
        /*0080*/ 	.word	0x00000000


	//----- nvinfo : EIATTR_FRAME_SIZE
	.align		4
.L_22:
        /*0084*/ 	.byte	0x04, 0x11
        /*0086*/ 	.short	(.L_24 - .L_23)
	.align		4
.L_23:
        /*0088*/ 	.word	index@(_Z9suaviza_n4GridS_)
        /*008c*/ 	.word	0x00000000


	//----- nvinfo : EIATTR_REGCOUNT
	.align		4
.L_24:
        /*0090*/ 	.byte	0x04, 0x2f
        /*0092*/ 	.short	(.L_26 - .L_25)
	.align		4
.L_25:
        /*0094*/ 	.word	index@(_Z7defecto4GridS_S_)
        /*0098*/ 	.word	0x0000001e


	//----- nvinfo : EIATTR_FRAME_SIZE
	.align		4
.L_26:
        /*009c*/ 	.byte	0x04, 0x11
        /*009e*/ 	.short	(.L_28 - .L_27)
	.align		4
.L_27:
        /*00a0*/ 	.word	index@($_Z7defecto4GridS_S_$__internal_accurate_pow)
        /*00a4*/ 	.word	0x00000000


	//----- nvinfo : EIATTR_FRAME_SIZE
	.align		4
.L_28:
        /*00a8*/ 	.byte	0x04, 0x11
        /*00aa*/ 	.short	(.L_30 - .L_29)
	.align		4
.L_29:
        /*00ac*/ 	.word	index@($__internal_1_$__cuda_sm3x_div_rn_noftz_f32_slowpath)
        /*00b0*/ 	.word	0x00000000


	//----- nvinfo : EIATTR_FRAME_SIZE
	.align		4
.L_30:
        /*00b4*/ 	.byte	0x04, 0x11
        /*00b6*/ 	.short	(.L_32 - .L_31)
	.align		4
.L_31:
        /*00b8*/ 	.word	index@($__internal_0_$__cuda_sm20_dblrcp_rn_slowpath_v3)
        /*00bc*/ 	.word	0x00000000


	//----- nvinfo : EIATTR_FRAME_SIZE
	.align		4
.L_32:
        /*00c0*/ 	.byte	0x04, 0x11
        /*00c2*/ 	.short	(.L_34 - .L_33)
	.align		4
.L_33:
        /*00c4*/ 	.word	index@(_Z7defecto4GridS_S_)
        /*00c8*/ 	.word	0x00000000


	//----- nvinfo : EIATTR_REGCOUNT
	.align		4
.L_34:
        /*00cc*/ 	.byte	0x04, 0x2f
        /*00ce*/ 	.short	(.L_36 - .L_35)
	.align		4
.L_35:
        /*00d0*/ 	.word	index@(_Z9restringe4GridS_)
        /*00d4*/ 	.word	0x0000001a


	//----- nvinfo : EIATTR_FRAME_SIZE
	.align		4
.L_36:
        /*00d8*/ 	.byte	0x04, 0x11
        /*00da*/ 	.short	(.L_38 - .L_37)
	.align		4
.L_37:
        /*00dc*/ 	.word	index@(_Z9restringe4GridS_)
        /*00e0*/ 	.word	0x00000000


	//----- nvinfo : EIATTR_REGCOUNT
	.align		4
.L_38:
        /*00e4*/ 	.byte	0x04, 0x2f
        /*00e6*/ 	.short	(.L_40 - .L_39)
	.align		4
.L_39:
        /*00e8*/ 	.word	index@(_Z6exacta4GridS_)
        /*00ec*/ 	.word	0x0000000a


	//----- nvinfo : EIATTR_FRAME_SIZE
	.align		4
.L_40:
        /*00f0*/ 	.byte	0x04, 0x11
        /*00f2*/ 	.short	(.L_42 - .L_41)
	.align		4
.L_41:
        /*00f4*/ 	.word	index@(_Z6exacta4GridS_)
        /*00f8*/ 	.word	0x00000000


	//----- nvinfo : EIATTR_REGCOUNT
	.align		4
.L_42:
        /*00fc*/ 	.byte	0x04, 0x2f
        /*00fe*/ 	.short	(.L_44 - .L_43)
	.align		4
.L_43:
        /*0100*/ 	.word	index@(_Z9interpola4GridS_)
        /*0104*/ 	.word	0x00000010


	//----- nvinfo : EIATTR_FRAME_SIZE
	.align		4
.L_44:
        /*0108*/ 	.byte	0x04, 0x11
        /*010a*/ 	.short	(.L_46 - .L_45)
	.align		4
.L_45:
        /*010c*/ 	.word	index@(_Z9interpola4GridS_)
        /*0110*/ 	.word	0x00000000


	//----- nvinfo : EIATTR_REGCOUNT
	.align		4
.L_46:
        /*0114*/ 	.byte	0x04, 0x2f
        /*0116*/ 	.short	(.L_48 - .L_47)
	.align		4
.L_47:
        /*0118*/ 	.word	index@(_Z4suma4GridS_)
        /*011c*/ 	.word	0x0000000c


	//----- nvinfo : EIATTR_FRAME_SIZE
	.align		4
.L_48:
        /*0120*/ 	.byte	0x04, 0x11
        /*0122*/ 	.short	(.L_50 - .L_49)
	.align		4
.L_49:
        /*0124*/ 	.word	index@(_Z4suma4GridS_)
        /*0128*/ 	.word	0x00000000


	//----- nvinfo : EIATTR_REGCOUNT
	.align		4
.L_50:
        /*012c*/ 	.byte	0x04, 0x2f
        /*012e*/ 	.short	(.L_52 - .L_51)
	.align		4
.L_51:
        /*0130*/ 	.word	index@(_Z4maxx4GridPf)
        /*0134*/ 	.word	0x0000000f


	//----- nvinfo : EIATTR_FRAME_SIZE
	.align		4
.L_52:
        /*0138*/ 	.byte	0x04, 0x11
        /*013a*/ 	.short	(.L_54 - .L_53)
	.align		4
.L_53:
        /*013c*/ 	.word	index@(_Z4maxx4GridPf)
        /*0140*/ 	.word	0x00000000


	//----- nvinfo : EIATTR_MIN_STACK_SIZE
	.align		4
.L_54:
        /*0144*/ 	.byte	0x04, 0x12
        /*0146*/ 	.short	(.L_56 - .L_55)
	.align		4
.L_55:
        /*0148*/ 	.word	index@(_Z4maxx4GridPf)
        /*014c*/ 	.word	0x00000000


	//----- nvinfo : EIATTR_MIN_STACK_SIZE
	.align		4
.L_56:
        /*0150*/ 	.byte	0x04, 0x12
        /*0152*/ 	.short	(.L_58 - .L_57)
	.align		4
.L_57:
        /*0154*/ 	.word	index@(_Z4suma4GridS_)
        /*0158*/ 	.word	0x00000000


	//----- nvinfo : EIATTR_MIN_STACK_SIZE
	.align		4
.L_58:
        /*015c*/ 	.byte	0x04, 0x12
        /*015e*/ 	.short	(.L_60 - .L_59)
	.align		4
.L_59:
        /*0160*/ 	.word	index@(_Z9interpola4GridS_)
        /*0164*/ 	.word	0x00000000


	//----- nvinfo : EIATTR_MIN_STACK_SIZE
	.align		4
.L_60:
        /*0168*/ 	.byte	0x04, 0x12
        /*016a*/ 	.short	(.L_62 - .L_61)
	.align		4
.L_61:
        /*016c*/ 	.word	index@(_Z6exacta4GridS_)
        /*0170*/ 	.word	0x00000000


	//----- nvinfo : EIATTR_MIN_STACK_SIZE
	.align		4
.L_62:
        /*0174*/ 	.byte	0x04, 0x12
        /*0176*/ 	.short	(.L_64 - .L_63)
	.align		4
.L_63:
        /*0178*/ 	.word	index@(_Z9restringe4GridS_)
        /*017c*/ 	.word	0x00000000


	//----- nvinfo : EIATTR_MIN_STACK_SIZE
	.align		4
.L_64:
        /*0180*/ 	.byte	0x04, 0x12
        /*0182*/ 	.short	(.L_66 - .L_65)
	.align		4
.L_65:
        /*0184*/ 	.word	index@(_Z7defecto4GridS_S_)
        /*0188*/ 	.word	0x00000000


	//----- nvinfo : EIATTR_MIN_STACK_SIZE
	.align		4
.L_66:
        /*018c*/ 	.byte	0x04, 0x12
        /*018e*/ 	.short	(.L_68 - .L_67)
	.align		4
.L_67:
        /*0190*/ 	.word	index@(_Z9suaviza_n4GridS_)
        /*0194*/ 	.word	0x00000000


	//----- nvinfo : EIATTR_MIN_STACK_SIZE
	.align		4
.L_68:
        /*0198*/ 	.byte	0x04, 0x12
        /*019a*/ 	.short	(.L_70 - .L_69)
	.align		4
.L_69:
        /*019c*/ 	.word	index@(_Z9suaviza_r4GridS_)
        /*01a0*/ 	.word	0x00000000


	//----- nvinfo : EIATTR_MIN_STACK_SIZE
	.align		4
.L_70:
        /*01a4*/ 	.byte	0x04, 0x12
        /*01a6*/ 	.short	(.L_72 - .L_71)
	.align		4
.L_71:
        /*01a8*/ 	.word	index@(_Z6random4Grid)
        /*01ac*/ 	.word	0x00000000


	//----- nvinfo : EIATTR_MIN_STACK_SIZE
	.align		4
.L_72:
        /*01b0*/ 	.byte	0x04, 0x12
        /*01b2*/ 	.short	(.L_74 - .L_73)
	.align		4
.L_73:
        /*01b4*/ 	.word	index@(_Z4cero4Grid)
        /*01b8*/ 	.word	0x00000000
.L_74:


//--------------------- .nv.compat                --------------------------
	.section	.nv.compat,"",@"SHT_CUDA_COMPAT_INFO"
	.align	4
        /*0000*/ 	.byte	0x02, 0x09, 0x00, 0x00, 0x02, 0x02, 0x01, 0x00, 0x02, 0x05, 0x05, 0x00, 0x03, 0x07, 0x01, 0x01
        /*0010*/ 	.byte	0x02, 0x03, 0x00, 0x00, 0x02, 0x06, 0x01, 0x00, 0x04, 0x0b, 0x08, 0x00, 0x01, 0x00, 0x00, 0x00
        /*0020*/ 	.byte	0x00, 0x00, 0x00, 0x00


//--------------------- .nv.info._Z4maxx4GridPf   --------------------------
	.section	.nv.info._Z4maxx4GridPf,"",@"SHT_CUDA_INFO"
	.sectionflags	@""
	.align	4


	//----- nvinfo : EIATTR_CUDA_API_VERSION
	.align		4
        /*0000*/ 	.byte	0x04, 0x37
        /*0002*/ 	.short	(.L_76 - .L_75)
.L_75:
        /*0004*/ 	.word	0x00000082


	//----- nvinfo : EIATTR_KPARAM_INFO
	.align		4
.L_76:
        /*0008*/ 	.byte	0x04, 0x17
        /*000a*/ 	.short	(.L_78 - .L_77)
.L_77:
        /*000c*/ 	.word	0x00000000
        /*0010*/ 	.short	0x0001
        /*0012*/ 	.short	0x0010
        /*0014*/ 	.byte	0x00, 0xf5, 0x21, 0x00


	//----- nvinfo : EIATTR_KPARAM_INFO
	.align		4
.L_78:
        /*0018*/ 	.byte	0x04, 0x17
        /*001a*/ 	.short	(.L_80 - .L_79)
.L_79:
        /*001c*/ 	.word	0x00000000
        /*0020*/ 	.short	0x0000
        /*0022*/ 	.short	0x0000
        /*0024*/ 	.byte	0x00, 0xf0, 0x41, 0x00


	//----- nvinfo : EIATTR_SPARSE_MMA_MASK
	.align		4
.L_80:
        /*0028*/ 	.byte	0x03, 0x50
        /*002a*/ 	.short	0x0000


	//----- nvinfo : EIATTR_MAXREG_COUNT
	.align		4
        /*002c*/ 	.byte	0x03, 0x1b
        /*002e*/ 	.short	0x00ff


	//----- nvinfo : EIATTR_MERCURY_ISA_VERSION
	.align		4
        /*0030*/ 	.byte	0x03, 0x5f
        /*0032*/ 	.short	0x0101


	//----- nvinfo : EIATTR_VRC_CTA_INIT_COUNT
	.align		4
        /*0034*/ 	.byte	0x02, 0x4a
	.zero		1
	.zero		1


	//----- nvinfo : EIATTR_EXIT_INSTR_OFFSETS
	.align		4
        /*0038*/ 	.byte	0x04, 0x1c
        /*003a*/ 	.short	(.L_82 - .L_81)


	//   ....[0]....
.L_81:
        /*003c*/ 	.word	0x000000b0


	//   ....[1]....
        /*0040*/ 	.word	0x00000410


	//   ....[2]....
        /*0044*/ 	.word	0x000005b0


	//   ....[3]....
        /*0048*/ 	.word	0x000006c0


	//   ....[4]....
        /*004c*/ 	.word	0x00000720


	//   ....[5]....
        /*0050*/ 	.word	0x00000750


	//----- nvinfo : EIATTR_CBANK_PARAM_SIZE
	.align		4
.L_82:
        /*0054*/ 	.byte	0x03, 0x19
        /*0056*/ 	.short	0x0018


	//----- nvinfo : EIATTR_PARAM_CBANK
	.align		4
        /*0058*/ 	.byte	0x04, 0x0a
        /*005a*/ 	.short	(.L_84 - .L_83)
	.align		4
.L_83:
        /*005c*/ 	.word	index@(.nv.constant0._Z4maxx4GridPf)
        /*0060*/ 	.short	0x0380
        /*0062*/ 	.short	0x0018


	//----- nvinfo : EIATTR_SW_WAR
	.align		4
.L_84:
        /*0064*/ 	.byte	0x04, 0x36
        /*0066*/ 	.short	(.L_86 - .L_85)
.L_85:
        /*0068*/ 	.word	0x00000008
.L_86:


//--------------------- .nv.info._Z4suma4GridS_   --------------------------
	.section	.nv.info._Z4suma4GridS_,"",@"SHT_CUDA_INFO"
	.sectionflags	@""
	.align	4


	//----- nvinfo : EIATTR_CUDA_API_VERSION
	.align		4
        /*0000*/ 	.byte	0x04, 0x37
        /*0002*/ 	.short	(.L_88 - .L_87)
.L_87:
        /*0004*/ 	.word	0x00000082


	//----- nvinfo : EIATTR_KPARAM_INFO
	.align		4
.L_88:
        /*0008*/ 	.byte	0x04, 0x17
        /*000a*/ 	.short	(.L_90 - .L_89)
.L_89:
        /*000c*/ 	.word	0x00000000
        /*0010*/ 	.short	0x0001
        /*0012*/ 	.short	0x0010
        /*0014*/ 	.byte	0x00, 0xf0, 0x41, 0x00


	//----- nvinfo : EIATTR_KPARAM_INFO
	.align		4
.L_90:
        /*0018*/ 	.byte	0x04, 0x17
        /*001a*/ 	.short	(.L_92 - .L_91)
.L_91:
        /*001c*/ 	.word	0x00000000
        /*0020*/ 	.short	0x0000
        /*0022*/ 	.short	0x0000
        /*0024*/ 	.byte	0x00, 0xf0, 0x41, 0x00


	//----- nvinfo : EIATTR_SPARSE_MMA_MASK
	.align		4
.L_92:
        /*0028*/ 	.byte	0x03, 0x50
        /*002a*/ 	.short	0x0000


	//----- nvinfo : EIATTR_MAXREG_COUNT
	.align		4
        /*002c*/ 	.byte	0x03, 0x1b
        /*002e*/ 	.short	0x00ff


	//----- nvinfo : EIATTR_NUM_BARRIERS
	.align		4
        /*0030*/ 	.byte	0x02, 0x4c
        /*0032*/ 	.byte	0x01
	.zero		1


	//----- nvinfo : EIATTR_MERCURY_ISA_VERSION
	.align		4
        /*0034*/ 	.byte	0x03, 0x5f
        /*0036*/ 	.short	0x0101


	//----- nvinfo : EIATTR_VRC_CTA_INIT_COUNT
	.align		4
        /*0038*/ 	.byte	0x02, 0x4a
	.zero		1
	.zero		1


	//----- nvinfo : EIATTR_EXIT_INSTR_OFFSETS
	.align		4
        /*003c*/ 	.byte	0x04, 0x1c
        /*003e*/ 	.short	(.L_94 - .L_93)


	//   ....[0]....
.L_93:
        /*0040*/ 	.word	0x00000190


	//   ....[1]....
        /*0044*/ 	.word	0x00000210


	//----- nvinfo : EIATTR_CBANK_PARAM_SIZE
	.align		4
.L_94:
        /*0048*/ 	.byte	0x03, 0x19
        /*004a*/ 	.short	0x0020


	//----- nvinfo : EIATTR_PARAM_CBANK
	.align		4
        /*004c*/ 	.byte	0x04, 0x0a
        /*004e*/ 	.short	(.L_96 - .L_95)
	.align		4
.L_95:
        /*0050*/ 	.word	index@(.nv.constant0._Z4suma4GridS_)
        /*0054*/ 	.short	0x0380
        /*0056*/ 	.short	0x0020


	//----- nvinfo : EIATTR_SW_WAR
	.align		4
.L_96:
        /*0058*/ 	.byte	0x04, 0x36
        /*005a*/ 	.short	(.L_98 - .L_97)
.L_97:
        /*005c*/ 	.word	0x00000008
.L_98:


//--------------------- .nv.info._Z9interpola4GridS_ --------------------------
	.section	.nv.info._Z9interpola4GridS_,"",@"SHT_CUDA_INFO"
	.sectionflags	@""
	.align	4


	//----- nvinfo : EIATTR_CUDA_API_VERSION
	.align		4
        /*0000*/ 	.byte	0x04, 0x37
        /*0002*/ 	.short	(.L_100 - .L_99)
.L_99:
        /*0004*/ 	.word	0x00000082


	//----- nvinfo : EIATTR_KPARAM_INFO
	.align		4
.L_100:
        /*0008*/ 	.byte	0x04, 0x17
        /*000a*/ 	.short	(.L_102 - .L_101)
.L_101:
        /*000c*/ 	.word	0x00000000
        /*0010*/ 	.short	0x0001
        /*0012*/ 	.short	0x0010
        /*0014*/ 	.byte	0x00, 0xf0, 0x41, 0x00


	//----- nvinfo : EIATTR_KPARAM_INFO
	.align		4
.L_102:
        /*0018*/ 	.byte	0x04, 0x17
        /*001a*/ 	.short	(.L_104 - .L_103)
.L_103:
        /*001c*/ 	.word	0x00000000
        /*0020*/ 	.short	0x0000
        /*0022*/ 	.short	0x0000
        /*0024*/ 	.byte	0x00, 0xf0, 0x41, 0x00


	//----- nvinfo : EIATTR_SPARSE_MMA_MASK
	.align		4
.L_104:
        /*0028*/ 	.byte	0x03, 0x50
        /*002a*/ 	.short	0x0000


	//----- nvinfo : EIATTR_MAXREG_COUNT
	.align		4
        /*002c*/ 	.byte	0x03, 0x1b
        /*002e*/ 	.short	0x00ff


	//----- nvinfo : EIATTR_MERCURY_ISA_VERSION
	.align		4
        /*0030*/ 	.byte	0x03, 0x5f
        /*0032*/ 	.short	0x0101


	//----- nvinfo : EIATTR_VRC_CTA_INIT_COUNT
	.align		4
        /*0034*/ 	.byte	0x02, 0x4a
	.zero		1
	.zero		1


	//----- nvinfo : EIATTR_EXIT_INSTR_OFFSETS
	.align		4
        /*0038*/ 	.byte	0x04, 0x1c
        /*003a*/ 	.short	(.L_106 - .L_105)


	//   ....[0]....
.L_105:
        /*003c*/ 	.word	0x000000c0


	//   ....[1]....
        /*0040*/ 	.word	0x00000260


	//   ....[2]....
        /*0044*/ 	.word	0x000002c0


	//   ....[3]....
        /*0048*/ 	.word	0x000003c0


	//----- nvinfo : EIATTR_CRS_STACK_SIZE
	.align		4
.L_106:
        /*004c*/ 	.byte	0x04, 0x1e
        /*004e*/ 	.short	(.L_108 - .L_107)
.L_107:
        /*0050*/ 	.word	0x00000000


	//----- nvinfo : EIATTR_CBANK_PARAM_SIZE
	.align		4
.L_108:
        /*0054*/ 	.byte	0x03, 0x19
        /*0056*/ 	.short	0x0020


	//----- nvinfo : EIATTR_PARAM_CBANK
	.align		4
        /*0058*/ 	.byte	0x04, 0x0a
        /*005a*/ 	.short	(.L_110 - .L_109)
	.align		4
.L_109:
        /*005c*/ 	.word	index@(.nv.constant0._Z9interpola4GridS_)
        /*0060*/ 	.short	0x0380
        /*0062*/ 	.short	0x0020


	//----- nvinfo : EIATTR_SW_WAR
	.align		4
.L_110:
        /*0064*/ 	.byte	0x04, 0x36
        /*0066*/ 	.short	(.L_112 - .L_111)
.L_111:
        /*0068*/ 	.word	0x00000008
.L_112:


//--------------------- .nv.info._Z6exacta4GridS_ --------------------------
	.section	.nv.info._Z6exacta4GridS_,"",@"SHT_CUDA_INFO"
	.sectionflags	@""
	.align	4


	//----- nvinfo : EIATTR_CUDA_API_VERSION
	.align		4
        /*0000*/ 	.byte	0x04, 0x37
        /*0002*/ 	.short	(.L_114 - .L_113)
.L_113:
        /*0004*/ 	.word	0x00000082


	//----- nvinfo : EIATTR_KPARAM_INFO
	.align		4
.L_114:
        /*0008*/ 	.byte	0x04, 0x17
        /*000a*/ 	.short	(.L_116 - .L_115)
.L_115:
        /*000c*/ 	.word	0x00000000
        /*0010*/ 	.short	0x0001
        /*0012*/ 	.short	0x0010
        /*0014*/ 	.byte	0x00, 0xf0, 0x41, 0x00


	//----- nvinfo : EIATTR_KPARAM_INFO
	.align		4
.L_116:
        /*0018*/ 	.byte	0x04, 0x17
        /*001a*/ 	.short	(.L_118 - .L_117)
.L_117:
        /*001c*/ 	.word	0x00000000
        /*0020*/ 	.short	0x0000
        /*0022*/ 	.short	0x0000
        /*0024*/ 	.byte	0x00, 0xf0, 0x41, 0x00


	//----- nvinfo : EIATTR_SPARSE_MMA_MASK
	.align		4
.L_118:
        /*0028*/ 	.byte	0x03, 0x50
        /*002a*/ 	.short	0x0000


	//----- nvinfo : EIATTR_MAXREG_COUNT
	.align		4
        /*002c*/ 	.byte	0x03, 0x1b
        /*002e*/ 	.short	0x00ff


	//----- nvinfo : EIATTR_MERCURY_ISA_VERSION
	.align		4
        /*0030*/ 	.byte	0x03, 0x5f
        /*0032*/ 	.short	0x0101


	//----- nvinfo : EIATTR_VRC_CTA_INIT_COUNT
	.align		4
        /*0034*/ 	.byte	0x02, 0x4a
	.zero		1
	.zero		1


	//----- nvinfo : EIATTR_EXIT_INSTR_OFFSETS
	.align		4
        /*0038*/ 	.byte	0x04, 0x1c
        /*003a*/ 	.short	(.L_120 - .L_119)


	//   ....[0]....
.L_119:
        /*003c*/ 	.word	0x000000a0


	//----- nvinfo : EIATTR_CBANK_PARAM_SIZE
	.align		4
.L_120:
        /*0040*/ 	.byte	0x03, 0x19
        /*0042*/ 	.short	0x0020


	//----- nvinfo : EIATTR_PARAM_CBANK
	.align		4
        /*0044*/ 	.byte	0x04, 0x0a
        /*0046*/ 	.short	(.L_122 - .L_121)
	.align		4
.L_121:
        /*0048*/ 	.word	index@(.nv.constant0._Z6exacta4GridS_)
        /*004c*/ 	.short	0x0380
        /*004e*/ 	.short	0x0020


	//----- nvinfo : EIATTR_SW_WAR
	.align		4
.L_122:
        /*0050*/ 	.byte	0x04, 0x36
        /*0052*/ 	.short	(.L_124 - .L_123)
.L_123:
        /*0054*/ 	.word	0x00000008
.L_124:


//--------------------- .nv.info._Z9restringe4GridS_ --------------------------
	.section	.nv.info._Z9restringe4GridS_,"",@"SHT_CUDA_INFO"
	.sectionflags	@""
	.align	4


	//----- nvinfo : EIATTR_CUDA_API_VERSION
	.align		4
        /*0000*/ 	.byte	0x04, 0x37
        /*0002*/ 	.short	(.L_126 - .L_125)
.L_125:
        /*0004*/ 	.word	0x00000082


	//----- nvinfo : EIATTR_KPARAM_INFO
	.align		4
.L_126:
        /*0008*/ 	.byte	0x04, 0x17
        /*000a*/ 	.short	(.L_128 - .L_127)
.L_127:
        /*000c*/ 	.word	0x00000000
        /*0010*/ 	.short	0x0001
        /*0012*/ 	.short	0x0010
        /*0014*/ 	.byte	0x00, 0xf0, 0x41, 0x00


	//----- nvinfo : EIATTR_KPARAM_INFO
	.align		4
.L_128:
        /*0018*/ 	.byte	0x04, 0x17
        /*001a*/ 	.short	(.L_130 - .L_129)
.L_129:
        /*001c*/ 	.word	0x00000000
        /*0020*/ 	.short	0x0000
        /*0022*/ 	.short	0x0000
        /*0024*/ 	.byte	0x00, 0xf0, 0x41, 0x00


	//----- nvinfo : EIATTR_SPARSE_MMA_MASK
	.align		4
.L_130:
        /*0028*/ 	.byte	0x03, 0x50
        /*002a*/ 	.short	0x0000


	//----- nvinfo : EIATTR_MAXREG_COUNT
	.align		4
        /*002c*/ 	.byte	0x03, 0x1b
        /*002e*/ 	.short	0x00ff


	//----- nvinfo : EIATTR_MERCURY_ISA_VERSION
	.align		4
        /*0030*/ 	.byte	0x03, 0x5f
        /*0032*/ 	.short	0x0101


	//----- nvinfo : EIATTR_VRC_CTA_INIT_COUNT
	.align		4
        /*0034*/ 	.byte	0x02, 0x4a
	.zero		1
	.zero		1


	//----- nvinfo : EIATTR_EXIT_INSTR_OFFSETS
	.align		4
        /*0038*/ 	.byte	0x04, 0x1c
        /*003a*/ 	.short	(.L_132 - .L_131)


	//   ....[0]....
.L_131:
        /*003c*/ 	.word	0x000000f0


	//   ....[1]....
        /*0040*/ 	.word	0x00000320


	//----- nvinfo : EIATTR_CBANK_PARAM_SIZE
	.align		4
.L_132:
        /*0044*/ 	.byte	0x03, 0x19
        /*0046*/ 	.short	0x0020


	//----- nvinfo : EIATTR_PARAM_CBANK
	.align		4
        /*0048*/ 	.byte	0x04, 0x0a
        /*004a*/ 	.short	(.L_134 - .L_133)
	.align		4
.L_133:
        /*004c*/ 	.word	index@(.nv.constant0._Z9restringe4GridS_)
        /*0050*/ 	.short	0x0380
        /*0052*/ 	.short	0x0020


	//----- nvinfo : EIATTR_SW_WAR
	.align		4
.L_134:
        /*0054*/ 	.byte	0x04, 0x36
        /*0056*/ 	.short	(.L_136 - .L_135)
.L_135:
        /*0058*/ 	.word	0x00000008
.L_136:


//--------------------- .nv.info._Z7defecto4GridS_S_ --------------------------
	.section	.nv.info._Z7defecto4GridS_S_,"",@"SHT_CUDA_INFO"
	.sectionflags	@""
	.align	4


	//----- nvinfo : EIATTR_CUDA_API_VERSION
	.align		4
        /*0000*/ 	.byte	0x04, 0x37
        /*0002*/ 	.short	(.L_138 - .L_137)
.L_137:
        /*0004*/ 	.word	0x00000082


	//----- nvinfo : EIATTR_KPARAM_INFO
	.align		4
.L_138:
        /*0008*/ 	.byte	0x04, 0x17
        /*000a*/ 	.short	(.L_140 - .L_139)
.L_139:
        /*000c*/ 	.word	0x00000000
        /*0010*/ 	.short	0x0002
        /*0012*/ 	.short	0x0020
        /*0014*/ 	.byte	0x00, 0xf0, 0x41, 0x00


	//----- nvinfo : EIATTR_KPARAM_INFO
	.align		4
.L_140:
        /*0018*/ 	.byte	0x04, 0x17
        /*001a*/ 	.short	(.L_142 - .L_141)
.L_141:
        /*001c*/ 	.word	0x00000000
        /*0020*/ 	.short	0x0001
        /*0022*/ 	.short	0x0010
        /*0024*/ 	.byte	0x00, 0xf0, 0x41, 0x00


	//----- nvinfo : EIATTR_KPARAM_INFO
	.align		4
.L_142:
        /*0028*/ 	.byte	0x04, 0x17
        /*002a*/ 	.short	(.L_144 - .L_143)
.L_143:
        /*002c*/ 	.word	0x00000000
        /*0030*/ 	.short	0x0000
        /*0032*/ 	.short	0x0000
        /*0034*/ 	.byte	0x00, 0xf0, 0x41, 0x00


	//----- nvinfo : EIATTR_SPARSE_MMA_MASK
	.align		4
.L_144:
        /*0038*/ 	.byte	0x03, 0x50
        /*003a*/ 	.short	0x0000


	//----- nvinfo : EIATTR_MAXREG_COUNT
	.align		4
        /*003c*/ 	.byte	0x03, 0x1b
        /*003e*/ 	.short	0x00ff


	//----- nvinfo : EIATTR_NUM_BARRIERS
	.align		4
        /*0040*/ 	.byte	0x02, 0x4c
        /*0042*/ 	.byte	0x01
	.zero		1


	//----- nvinfo : EIATTR_MERCURY_ISA_VERSION
	.align		4
        /*0044*/ 	.byte	0x03, 0x5f
        /*0046*/ 	.short	0x0101


	//----- nvinfo : EIATTR_VRC_CTA_INIT_COUNT
	.align		4
        /*0048*/ 	.byte	0x02, 0x4a
	.zero		1
	.zero		1


	//----- nvinfo : EIATTR_EXIT_INSTR_OFFSETS
	.align		4
        /*004c*/ 	.byte	0x04, 0x1c
        /*004e*/ 	.short	(.L_146 - .L_145)


	//   ....[0]....
.L_145:
        /*0050*/ 	.word	0x00000620


	//   ....[1]....
        /*0054*/ 	.word	0x00000880


	//----- nvinfo : EIATTR_CRS_STACK_SIZE
	.align		4
.L_146:
        /*0058*/ 	.byte	0x04, 0x1e
        /*005a*/ 	.short	(.L_148 - .L_147)
.L_147:
        /*005c*/ 	.word	0x00000000


	//----- nvinfo : EIATTR_CBANK_PARAM_SIZE
	.align		4
.L_148:
        /*0060*/ 	.byte	0x03, 0x19
        /*0062*/ 	.short	0x0030


	//----- nvinfo : EIATTR_PARAM_CBANK
	.align		4
        /*0064*/ 	.byte	0x04, 0x0a
        /*0066*/ 	.short	(.L_150 - .L_149)
	.align		4
.L_149:
        /*0068*/ 	.word	index@(.nv.constant0._Z7defecto4GridS_S_)
        /*006c*/ 	.short	0x0380
        /*006e*/ 	.short	0x0030


	//----- nvinfo : EIATTR_SW_WAR
	.align		4
.L_150:
        /*0070*/ 	.byte	0x04, 0x36
        /*0072*/ 	.short	(.L_152 - .L_151)
.L_151:
        /*0074*/ 	.word	0x00000008
.L_152:


//--------------------- .nv.info._Z9suaviza_n4GridS_ --------------------------
	.section	.nv.info._Z9suaviza_n4GridS_,"",@"SHT_CUDA_INFO"
	.sectionflags	@""
	.align	4


	//----- nvinfo : EIATTR_CUDA_API_VERSION
	.align		4
        /*0000*/ 	.byte	0x04, 0x37
        /*0002*/ 	.short	(.L_154 - .L_153)
.L_153:
        /*0004*/ 	.word	0x00000082


	//----- nvinfo : EIATTR_KPARAM_INFO
	.align		4
.L_154:
        /*0008*/ 	.byte	0x04, 0x17
        /*000a*/ 	.short	(.L_156 - .L_155)
.L_155:
        /*000c*/ 	.word	0x00000000
        /*0010*/ 	.short	0x0001
        /*0012*/ 	.short	0x0010
        /*0014*/ 	.byte	0x00, 0xf0, 0x41, 0x00


	//----- nvinfo : EIATTR_KPARAM_INFO
	.align		4
.L_156:
        /*0018*/ 	.byte	0x04, 0x17
        /*001a*/ 	.short	(.L_158 - .L_157)
.L_157:
        /*001c*/ 	.word	0x00000000
        /*0020*/ 	.short	0x0000
        /*0022*/ 	.short	0x0000
        /*0024*/ 	.byte	0x00, 0xf0, 0x41, 0x00


	//----- nvinfo : EIATTR_SPARSE_MMA_MASK
	.align		4
.L_158:
        /*0028*/ 	.byte	0x03, 0x50
        /*002a*/ 	.short	0x0000


	//----- nvinfo : EIATTR_MAXREG_COUNT
	.align		4
        /*002c*/ 	.byte	0x03, 0x1b
        /*002e*/ 	.short	0x00ff


	//----- nvinfo : EIATTR_NUM_BARRIERS
	.align		4
        /*0030*/ 	.byte	0x02, 0x4c
        /*0032*/ 	.byte	0x01
	.zero		1


	//----- nvinfo : EIATTR_MERCURY_ISA_VERSION
	.align		4
        /*0034*/ 	.byte	0x03, 0x5f
        /*0036*/ 	.short	0x0101


	//----- nvinfo : EIATTR_VRC_CTA_INIT_COUNT
	.align		4
        /*0038*/ 	.byte	0x02, 0x4a
	.zero		1
	.zero		1


	//----- nvinfo : EIATTR_EXIT_INSTR_OFFSETS
	.align		4
        /*003c*/ 	.byte	0x04, 0x1c
        /*003e*/ 	.short	(.L_160 - .L_159)


	//   ....[0]....
.L_159:
        /*0040*/ 	.word	0x000005c0


	//   ....[1]....
        /*0044*/ 	.word	0x00000620


	//   ....[2]....
        /*0048*/ 	.word	0x000007b0


	//----- nvinfo : EIATTR_CRS_STACK_SIZE
	.align		4
.L_160:
        /*004c*/ 	.byte	0x04, 0x1e
        /*004e*/ 	.short	(.L_162 - .L_161)
.L_161:
        /*0050*/ 	.word	0x00000000


	//----- nvinfo : EIATTR_CBANK_PARAM_SIZE
	.align		4
.L_162:
        /*0054*/ 	.byte	0x03, 0x19
        /*0056*/ 	.short	0x0020


	//----- nvinfo : EIATTR_PARAM_CBANK
	.align		4
        /*0058*/ 	.byte	0x04, 0x0a
        /*005a*/ 	.short	(.L_164 - .L_163)
	.align		4
.L_163:
        /*005c*/ 	.word	index@(.nv.constant0._Z9suaviza_n4GridS_)
        /*0060*/ 	.short	0x0380
        /*0062*/ 	.short	0x0020


	//----- nvinfo : EIATTR_SW_WAR
	.align		4
.L_164:
        /*0064*/ 	.byte	0x04, 0x36
        /*0066*/ 	.short	(.L_166 - .L_165)
.L_165:
        /*0068*/ 	.word	0x00000008
.L_166:


//--------------------- .nv.info._Z9suaviza_r4GridS_ --------------------------
	.section	.nv.info._Z9suaviza_r4GridS_,"",@"SHT_CUDA_INFO"
	.sectionflags	@""
	.align	4


	//----- nvinfo : EIATTR_CUDA_API_VERSION
	.align		4
        /*0000*/ 	.byte	0x04, 0x37
        /*0002*/ 	.short	(.L_168 - .L_167)
.L_167:
        /*0004*/ 	.word	0x00000082


	//----- nvinfo : EIATTR_KPARAM_INFO
	.align		4
.L_168:
        /*0008*/ 	.byte	0x04, 0x17
        /*000a*/ 	.short	(.L_170 - .L_169)
.L_169:
        /*000c*/ 	.word	0x00000000
        /*0010*/ 	.short	0x0001
        /*0012*/ 	.short	0x0010
        /*0014*/ 	.byte	0x00, 0xf0, 0x41, 0x00


	//----- nvinfo : EIATTR_KPARAM_INFO
	.align		4
.L_170:
        /*0018*/ 	.byte	0x04, 0x17
        /*001a*/ 	.short	(.L_172 - .L_171)
.L_171:
        /*001c*/ 	.word	0x00000000
        /*0020*/ 	.short	0x0000
        /*0022*/ 	.short	0x0000
        /*0024*/ 	.byte	0x00, 0xf0, 0x41, 0x00


	//----- nvinfo : EIATTR_SPARSE_MMA_MASK
	.align		4
.L_172:
        /*0028*/ 	.byte	0x03, 0x50
        /*002a*/ 	.short	0x0000


	//----- nvinfo : EIATTR_MAXREG_COUNT
	.align		4
        /*002c*/ 	.byte	0x03, 0x1b
        /*002e*/ 	.short	0x00ff


	//----- nvinfo : EIATTR_NUM_BARRIERS
	.align		4
        /*0030*/ 	.byte	0x02, 0x4c
        /*0032*/ 	.byte	0x01
	.zero		1


	//----- nvinfo : EIATTR_MERCURY_ISA_VERSION
	.align		4
        /*0034*/ 	.byte	0x03, 0x5f
        /*0036*/ 	.short	0x0101


	//----- nvinfo : EIATTR_VRC_CTA_INIT_COUNT
	.align		4
        /*0038*/ 	.byte	0x02, 0x4a
	.zero		1
	.zero		1


	//----- nvinfo : EIATTR_EXIT_INSTR_OFFSETS
	.align		4
        /*003c*/ 	.byte	0x04, 0x1c
        /*003e*/ 	.short	(.L_174 - .L_173)


	//   ....[0]....
.L_173:
        /*0040*/ 	.word	0x000005c0


	//   ....[1]....
        /*0044*/ 	.word	0x00000620


	//   ....[2]....
        /*0048*/ 	.word	0x000007b0


	//----- nvinfo : EIATTR_CRS_STACK_SIZE
	.align		4
.L_174:
        /*004c*/ 	.byte	0x04, 0x1e
        /*004e*/ 	.short	(.L_176 - .L_175)
.L_175:
        /*0050*/ 	.word	0x00000000


	//----- nvinfo : EIATTR_CBANK_PARAM_SIZE
	.align		4
.L_176:
        /*0054*/ 	.byte	0x03, 0x19
        /*0056*/ 	.short	0x0020


	//----- nvinfo : EIATTR_PARAM_CBANK
	.align		4
        /*0058*/ 	.byte	0x04, 0x0a
        /*005a*/ 	.short	(.L_178 - .L_177)
	.align		4
.L_177:
        /*005c*/ 	.word	index@(.nv.constant0._Z9suaviza_r4GridS_)
        /*0060*/ 	.short	0x0380
        /*0062*/ 	.short	0x0020


	//----- nvinfo : EIATTR_SW_WAR
	.align		4
.L_178:
        /*0064*/ 	.byte	0x04, 0x36
        /*0066*/ 	.short	(.L_180 - .L_179)
.L_179:
        /*0068*/ 	.word	0x00000008
.L_180:


//--------------------- .nv.info._Z6random4Grid   --------------------------
	.section	.nv.info._Z6random4Grid,"",@"SHT_CUDA_INFO"
	.sectionflags	@""
	.align	4


	//----- nvinfo : EIATTR_CUDA_API_VERSION
	.align		4
        /*0000*/ 	.byte	0x04, 0x37
        /*0002*/ 	.short	(.L_182 - .L_181)
.L_181:
        /*0004*/ 	.word	0x00000082


	//----- nvinfo : EIATTR_KPARAM_INFO
	.align		4
.L_182:
        /*0008*/ 	.byte	0x04, 0x17
        /*000a*/ 	.short	(.L_184 - .L_183)
.L_183:
        /*000c*/ 	.word	0x00000000
        /*0010*/ 	.short	0x0000
        /*0012*/ 	.short	0x0000
        /*0014*/ 	.byte	0x00, 0xf0, 0x41, 0x00


	//----- nvinfo : EIATTR_SPARSE_MMA_MASK
	.align		4
.L_184:
        /*0018*/ 	.byte	0x03, 0x50
        /*001a*/ 	.short	0x0000


	//----- nvinfo : EIATTR_MAXREG_COUNT
	.align		4
        /*001c*/ 	.byte	0x03, 0x1b
        /*001e*/ 	.short	0x00ff


	//----- nvinfo : EIATTR_MERCURY_ISA_VERSION
	.align		4
        /*0020*/ 	.byte	0x03, 0x5f
        /*0022*/ 	.short	0x0101


	//----- nvinfo : EIATTR_VRC_CTA_INIT_COUNT
	.align		4
        /*0024*/ 	.byte	0x02, 0x4a
	.zero		1
	.zero		1


	//----- nvinfo : EIATTR_EXIT_INSTR_OFFSETS
	.align		4
        /*0028*/ 	.byte	0x04, 0x1c
        /*002a*/ 	.short	(.L_186 - .L_185)


	//   ....[0]....
.L_185:
        /*002c*/ 	.word	0x000000f0


	//   ....[1]....
        /*0030*/ 	.word	0x000010a0


	//----- nvinfo : EIATTR_CRS_STACK_SIZE
	.align		4
.L_186:
        /*0034*/ 	.byte	0x04, 0x1e
        /*0036*/ 	.short	(.L_188 - .L_187)
.L_187:
        /*0038*/ 	.word	0x00000000


	//----- nvinfo : EIATTR_CBANK_PARAM_SIZE
	.align		4
.L_188:
        /*003c*/ 	.byte	0x03, 0x19
        /*003e*/ 	.short	0x0010


	//----- nvinfo : EIATTR_PARAM_CBANK
	.align		4
        /*0040*/ 	.byte	0x04, 0x0a
        /*0042*/ 	.short	(.L_190 - .L_189)
	.align		4
.L_189:
        /*0044*/ 	.word	index@(.nv.constant0._Z6random4Grid)
        /*0048*/ 	.short	0x0380
        /*004a*/ 	.short	0x0010


	//----- nvinfo : EIATTR_SW_WAR
	.align		4
.L_190:
        /*004c*/ 	.byte	0x04, 0x36
        /*004e*/ 	.short	(.L_192 - .L_191)
.L_191:
        /*0050*/ 	.word	0x00000008
.L_192:


//--------------------- .nv.info._Z4cero4Grid     --------------------------
	.section	.nv.info._Z4cero4Grid,"",@"SHT_CUDA_INFO"
	.sectionflags	@""
	.align	4


	//----- nvinfo : EIATTR_CUDA_API_VERSION
	.align		4
        /*0000*/ 	.byte	0x04, 0x37
        /*0002*/ 	.short	(.L_194 - .L_193)
.L_193:
        /*0004*/ 	.word	0x00000082


	//----- nvinfo : EIATTR_KPARAM_INFO
	.align		4
.L_194:
        /*0008*/ 	.byte	0x04, 0x17
        /*000a*/ 	.short	(.L_196 - .L_195)
.L_195:
        /*000c*/ 	.word	0x00000000
        /*0010*/ 	.short	0x0000
        /*0012*/ 	.short	0x0000
        /*0014*/ 	.byte	0x00, 0xf0, 0x41, 0x00


	//----- nvinfo : EIATTR_SPARSE_MMA_MASK
	.align		4
.L_196:
        /*0018*/ 	.byte	0x03, 0x50
        /*001a*/ 	.short	0x0000


	//----- nvinfo : EIATTR_MAXREG_COUNT
	.align		4
        /*001c*/ 	.byte	0x03, 0x1b
        /*001e*/ 	.short	0x00ff


	//----- nvinfo : EIATTR_MERCURY_ISA_VERSION
	.align		4
        /*0020*/ 	.byte	0x03, 0x5f
        /*0022*/ 	.short	0x0101


	//----- nvinfo : EIATTR_VRC_CTA_INIT_COUNT
	.align		4
        /*0024*/ 	.byte	0x02, 0x4a
	.zero		1
	.zero		1


	//----- nvinfo : EIATTR_EXIT_INSTR_OFFSETS
	.align		4
        /*0028*/ 	.byte	0x04, 0x1c
        /*002a*/ 	.short	(.L_198 - .L_197)


	//   ....[0]....
.L_197:
        /*002c*/ 	.word	0x000000c0


	//   ....[1]....
        /*0030*/ 	.word	0x00000120


	//----- nvinfo : EIATTR_CBANK_PARAM_SIZE
	.align		4
.L_198:
        /*0034*/ 	.byte	0x03, 0x19
        /*0036*/ 	.short	0x0010


	//----- nvinfo : EIATTR_PARAM_CBANK
	.align		4
        /*0038*/ 	.byte	0x04, 0x0a
        /*003a*/ 	.short	(.L_200 - .L_199)
	.align		4
.L_199:
        /*003c*/ 	.word	index@(.nv.constant0._Z4cero4Grid)
        /*0040*/ 	.short	0x0380
        /*0042*/ 	.short	0x0010


	//----- nvinfo : EIATTR_SW_WAR
	.align		4
.L_200:
        /*0044*/ 	.byte	0x04, 0x36
        /*0046*/ 	.short	(.L_202 - .L_201)
.L_201:
        /*0048*/ 	.word	0x00000008
.L_202:


//--------------------- .nv.callgraph             --------------------------
	.section	.nv.callgraph,"",@"SHT_CUDA_CALLGRAPH"
	.align	4
	.sectionentsize	8
	.align		4
        /*0000*/ 	.word	0x00000000
	.align		4
        /*0004*/ 	.word	0xffffffff
	.align		4
        /*0008*/ 	.word	0x00000000
	.align		4
        /*000c*/ 	.word	0xfffffffe
	.align		4
        /*0010*/ 	.word	0x00000000
	.align		4
        /*0014*/ 	.word	0xfffffffd
	.align		4
        /*0018*/ 	.word	0x00000000
	.align		4
        /*001c*/ 	.word	0xfffffffc


//--------------------- .nv.constant4             --------------------------
	.section	.nv.constant4,"a",@progbits
	.align	8
	.align		8
.nv.constant4:
        /*0000*/ 	.dword	__cudart_i2opi_f


//--------------------- .text._Z4maxx4GridPf      --------------------------
	.section	.text._Z4maxx4GridPf,"ax",@progbits
	.align	128
        .global         _Z4maxx4GridPf
        .type           _Z4maxx4GridPf,@function
        .size           _Z4maxx4GridPf,(.L_x_67 - _Z4maxx4GridPf)
        .other          _Z4maxx4GridPf,@"STO_CUDA_ENTRY STV_DEFAULT"
_Z4maxx4GridPf:
.text._Z4maxx4GridPf:
[----:B------:R-:W-:Y:S01]  /*0000*/  LDC R1, c[0x0][0x37c] ;  /* 0x0000df00ff017b82 */ /* 0x000fe20000000800 */
[----:B------:R-:W0:Y:S07]  /*0010*/  S2R R0, SR_TID.X ;  /* 0x0000000000007919 */ /* 0x000e2e0000002100 */
[----:B------:R-:W1:Y:S01]  /*0020*/  LDC R4, c[0x0][0x388] ;  /* 0x0000e200ff047b82 */ /* 0x000e620000000800 */
[----:B------:R-:W2:Y:S07]  /*0030*/  LDCU.64 UR6, c[0x0][0x358] ;  /* 0x00006b00ff0677ac */ /* 0x000eae0008000a00 */
[----:B------:R-:W0:Y:S08]  /*0040*/  S2UR UR4, SR_CTAID.X ;  /* 0x00000000000479c3 */ /* 0x000e300000002500 */
[----:B------:R-:W0:Y:S08]  /*0050*/  LDC R5, c[0x0][0x360] ;  /* 0x0000d800ff057b82 */ /* 0x000e300000000800 */
[----:B------:R-:W3:Y:S01]  /*0060*/  LDC.64 R2, c[0x0][0x390] ;  /* 0x0000e400ff027b82 */ /* 0x000ee20000000a00 */
[----:B-1----:R-:W-:Y:S01]  /*0070*/  ISETP.GE.AND P0, PT, R4, 0x1, PT ;  /* 0x000000010400780c */ /* 0x002fe20003f06270 */
[----:B0-----:R-:W-:-:S04]  /*0080*/  IMAD R5, R5, UR4, R0 ;  /* 0x0000000405057c24 */ /* 0x001fc8000f8e0200 */
[----:B---3--:R-:W-:-:S05]  /*0090*/  IMAD.WIDE R2, R5, 0x4, R2 ;  /* 0x0000000405027825 */ /* 0x008fca00078e0202 */
[----:B--2---:R0:W-:Y:S03]  /*00a0*/  STG.E desc[UR6][R2.64], RZ ;  /* 0x000000ff02007986 */ /* 0x0041e6000c101906 */
[----:B------:R-:W-:Y:S05]  /*00b0*/  @!P0 EXIT ;  /* 0x000000000000894d */ /* 0x000fea0003800000 */
[C---:B------:R-:W-:Y:S01]  /*00c0*/  ISETP.GE.U32.AND P1, PT, R4.reuse, 0x8, PT ;  /* 0x000000080400780c */ /* 0x040fe20003f26070 */
[----:B------:R-:W-:Y:S01]  /*00d0*/  IMAD R0, R5, R4, RZ ;  /* 0x0000000405007224 */ /* 0x000fe200078e02ff */
[----:B------:R-:W-:Y:S01]  /*00e0*/  LOP3.LUT R10, R4, 0x7, RZ, 0xc0, !PT ;  /* 0x00000007040a7812 */ /* 0x000fe200078ec0ff */
[----:B------:R-:W-:Y:S02]  /*00f0*/  IMAD.MOV.U32 R7, RZ, RZ, RZ ;  /* 0x000000ffff077224 */ /* 0x000fe400078e00ff */
[----:B------:R-:W-:Y:S01]  /*0100*/  IMAD.MOV.U32 R5, RZ, RZ, RZ ;  /* 0x000000ffff057224 */ /* 0x000fe200078e00ff */
[----:B------:R-:W-:-:S07]  /*0110*/  ISETP.NE.AND P0, PT, R10, RZ, PT ;  /* 0x000000ff0a00720c */ /* 0x000fce0003f05270 */
[----:B------:R-:W-:Y:S06]  /*0120*/  @!P1 BRA `(.L_x_0) ;  /* 0x0000000000b89947 */ /* 0x000fec0003800000 */
[----:B------:R-:W1:Y:S01]  /*0130*/  LDCU.64 UR4, c[0x0][0x380] ;  /* 0x00007000ff0477ac */ /* 0x000e620008000a00 */
[----:B------:R-:W-:Y:S01]  /*0140*/  LOP3.LUT R7, R4, 0x7ffffff8, RZ, 0xc0, !PT ;  /* 0x7ffffff804077812 */ /* 0x000fe200078ec0ff */
[----:B------:R-:W-:Y:S02]  /*0150*/  HFMA2 R5, -RZ, RZ, 0, 0 ;  /* 0x00000000ff057431 */ /* 0x000fe400000001ff */
[----:B------:R-:W-:Y:S02]  /*0160*/  IMAD.MOV.U32 R11, RZ, RZ, R0 ;  /* 0x000000ffff0b7224 */ /* 0x000fe400078e0000 */
[----:B------:R-:W-:Y:S01]  /*0170*/  IMAD.MOV R4, RZ, RZ, -R7 ;  /* 0x000000ffff047224 */ /* 0x000fe200078e0a07 */
[----:B-1----:R-:W-:-:S04]  /*0180*/  UIADD3 UR4, UP0, UPT, UR4, 0x10, URZ ;  /* 0x0000001004047890 */ /* 0x002fc8000ff1e0ff */
[----:B------:R-:W-:-:S12]  /*0190*/  UIADD3.X UR5, UPT, UPT, URZ, UR5, URZ, UP0, !UPT ;  /* 0x00000005ff057290 */ /* 0x000fd800087fe4ff */
.L_x_1:
[----:B------:R-:W-:Y:S01]  /*01a0*/  MOV R8, UR4 ;  /* 0x0000000400087c02 */ /* 0x000fe20008000f00 */
[----:B------:R-:W-:-:S04]  /*01b0*/  IMAD.U32 R9, RZ, RZ, UR5 ;  /* 0x00000005ff097e24 */ /* 0x000fc8000f8e00ff */
[----:B------:R-:W-:-:S05]  /*01c0*/  IMAD.WIDE R8, R11, 0x4, R8 ;  /* 0x000000040b087825 */ /* 0x000fca00078e0208 */
[----:B------:R-:W2:Y:S02]  /*01d0*/  LDG.E R6, desc[UR6][R8.64+-0x10] ;  /* 0xfffff00608067981 */ /* 0x000ea4000c1e1900 */
[----:B--2---:R-:W-:-:S13]  /*01e0*/  FSETP.GT.AND P1, PT, |R6|, R5, PT ;  /* 0x000000050600720b */ /* 0x004fda0003f24200 */
[----:B------:R-:W-:-:S05]  /*01f0*/  @P1 FADD R5, |R6|, -RZ ;  /* 0x800000ff06051221 */ /* 0x000fca0000000200 */
[----:B------:R1:W-:Y:S04]  /*0200*/  @P1 STG.E desc[UR6][R2.64], R5 ;  /* 0x0000000502001986 */ /* 0x0003e8000c101906 */
[----:B------:R-:W2:Y:S02]  /*0210*/  LDG.E R6, desc[UR6][R8.64+-0xc] ;  /* 0xfffff40608067981 */ /* 0x000ea4000c1e1900 */
[----:B--2---:R-:W-:-:S13]  /*0220*/  FSETP.GT.AND P1, PT, |R6|, R5, PT ;  /* 0x000000050600720b */ /* 0x004fda0003f24200 */
[----:B-1----:R-:W-:-:S05]  /*0230*/  @P1 FADD R5, |R6|, -RZ ;  /* 0x800000ff06051221 */ /* 0x002fca0000000200 */
        /* <DEDUP_REMOVED lines=21> */
[----:B------:R-:W2:Y:S01]  /*0390*/  LDG.E R6, desc[UR6][R8.64+0xc] ;  /* 0x00000c0608067981 */ /* 0x000ea2000c1e1900 */
[----:B------:R-:W-:Y:S01]  /*03a0*/  IADD3 R4, PT, PT, R4, 0x8, RZ ;  /* 0x0000000804047810 */ /* 0x000fe20007ffe0ff */
[----:B------:R-:W-:Y:S01]  /*03b0*/  VIADD R11, R11, 0x8 ;  /* 0x000000080b0b7836 */ /* 0x000fe20000000000 */
[----:B--2---:R-:W-:-:S13]  /*03c0*/  FSETP.GT.AND P1, PT, |R6|, R5, PT ;  /* 0x000000050600720b */ /* 0x004fda0003f24200 */
[----:B-1----:R-:W-:-:S05]  /*03d0*/  @P1 FADD R5, |R6|, -RZ ;  /* 0x800000ff06051221 */ /* 0x002fca0000000200 */
[----:B------:R1:W-:Y:S01]  /*03e0*/  @P1 STG.E desc[UR6][R2.64], R5 ;  /* 0x0000000502001986 */ /* 0x0003e2000c101906 */
[----:B------:R-:W-:-:S13]  /*03f0*/  ISETP.NE.AND P1, PT, R4, RZ, PT ;  /* 0x000000ff0400720c */ /* 0x000fda0003f25270 */
[----:B-1----:R-:W-:Y:S05]  /*0400*/  @P1 BRA `(.L_x_1) ;  /* 0xfffffffc00641947 */ /* 0x002fea000383ffff */
.L_x_0:
[----:B------:R-:W-:Y:S05]  /*0410*/  @!P0 EXIT ;  /* 0x000000000000894d */ /* 0x000fea0003800000 */
[----:B------:R-:W1:Y:S01]  /*0420*/  LDC R6, c[0x0][0x388] ;  /* 0x0000e200ff067b82 */ /* 0x000e620000000800 */
[----:B------:R-:W-:Y:S02]  /*0430*/  ISETP.GE.U32.AND P1, PT, R10, 0x4, PT ;  /* 0x000000040a00780c */ /* 0x000fe40003f26070 */
[----:B-1----:R-:W-:-:S04]  /*0440*/  LOP3.LUT R12, R6, 0x3, RZ, 0xc0, !PT ;  /* 0x00000003060c7812 */ /* 0x002fc800078ec0ff */
[----:B------:R-:W-:-:S07]  /*0450*/  ISETP.NE.AND P0, PT, R12, RZ, PT ;  /* 0x000000ff0c00720c */ /* 0x000fce0003f05270 */
[----:B------:R-:W-:Y:S06]  /*0460*/  @!P1 BRA `(.L_x_2) ;  /* 0x0000000000509947 */ /* 0x000fec0003800000 */
[----:B------:R-:W1:Y:S01]  /*0470*/  LDC.64 R8, c[0x0][0x380] ;  /* 0x0000e000ff087b82 */ /* 0x000e620000000a00 */
[----:B------:R-:W-:-:S05]  /*0480*/  IADD3 R11, PT, PT, R0, R7, RZ ;  /* 0x00000007000b7210 */ /* 0x000fca0007ffe0ff */
[----:B-1----:R-:W-:-:S05]  /*0490*/  IMAD.WIDE R8, R11, 0x4, R8 ;  /* 0x000000040b087825 */ /* 0x002fca00078e0208 */
        /* <DEDUP_REMOVED lines=13> */
[----:B------:R-:W-:Y:S01]  /*0570*/  VIADD R7, R7, 0x4 ;  /* 0x0000000407077836 */ /* 0x000fe20000000000 */
[----:B--2---:R-:W-:-:S13]  /*0580*/  FSETP.GT.AND P1, PT, |R4|, R5, PT ;  /* 0x000000050400720b */ /* 0x004fda0003f24200 */
[----:B-1----:R-:W-:-:S05]  /*0590*/  @P1 FADD R5, |R4|, -RZ ;  /* 0x800000ff04051221 */ /* 0x002fca0000000200 */
[----:B------:R1:W-:Y:S02]  /*05a0*/  @P1 STG.E desc[UR6][R2.64], R5 ;  /* 0x0000000502001986 */ /* 0x0003e4000c101906 */
.L_x_2:
[----:B------:R-:W-:Y:S05]  /*05b0*/  @!P0 EXIT ;  /* 0x000000000000894d */ /* 0x000fea0003800000 */
[----:B------:R-:W-:Y:S02]  /*05c0*/  ISETP.NE.AND P1, PT, R12, 0x1, PT ;  /* 0x000000010c00780c */ /* 0x000fe40003f25270 */
[----:B------:R-:W-:-:S04]  /*05d0*/  LOP3.LUT R4, R6, 0x1, RZ, 0xc0, !PT ;  /* 0x0000000106047812 */ /* 0x000fc800078ec0ff */
[----:B------:R-:W-:-:S07]  /*05e0*/  ISETP.NE.U32.AND P0, PT, R4, 0x1, PT ;  /* 0x000000010400780c */ /* 0x000fce0003f05070 */
[----:B------:R-:W-:Y:S06]  /*05f0*/  @!P1 BRA `(.L_x_3) ;  /* 0x0000000000309947 */ /* 0x000fec0003800000 */
[----:B------:R-:W2:Y:S01]  /*0600*/  LDC.64 R8, c[0x0][0x380] ;  /* 0x0000e000ff087b82 */ /* 0x000ea20000000a00 */
[----:B------:R-:W-:-:S05]  /*0610*/  IADD3 R11, PT, PT, R0, R7, RZ ;  /* 0x00000007000b7210 */ /* 0x000fca0007ffe0ff */
[----:B--2---:R-:W-:-:S05]  /*0620*/  IMAD.WIDE R8, R11, 0x4, R8 ;  /* 0x000000040b087825 */ /* 0x004fca00078e0208 */
        /* <DEDUP_REMOVED lines=9> */
.L_x_3:
[----:B------:R-:W-:Y:S05]  /*06c0*/  @P0 EXIT ;  /* 0x000000000000094d */ /* 0x000fea0003800000 */
[----:B------:R-:W3:Y:S01]  /*06d0*/  LDC.64 R8, c[0x0][0x380] ;  /* 0x0000e000ff087b82 */ /* 0x000ee20000000a00 */
[----:B------:R-:W-:-:S05]  /*06e0*/  IADD3 R7, PT, PT, R0, R7, RZ ;  /* 0x0000000700077210 */ /* 0x000fca0007ffe0ff */
[----:B---3--:R-:W-:-:S06]  /*06f0*/  IMAD.WIDE R6, R7, 0x4, R8 ;  /* 0x0000000407067825 */ /* 0x008fcc00078e0208 */
[----:B------:R-:W3:Y:S02]  /*0700*/  LDG.E R6, desc[UR6][R6.64] ;  /* 0x0000000606067981 */ /* 0x000ee4000c1e1900 */
[----:B---3--:R-:W-:-:S13]  /*0710*/  FSETP.GT.AND P0, PT, |R6|, R5, PT ;  /* 0x000000050600720b */ /* 0x008fda0003f04200 */
[----:B------:R-:W-:Y:S05]  /*0720*/  @!P0 EXIT ;  /* 0x000000000000894d */ /* 0x000fea0003800000 */
[----:B-12---:R-:W-:-:S05]  /*0730*/  FADD R5, |R6|, -RZ ;  /* 0x800000ff06057221 */ /* 0x006fca0000000200 */
[----:B------:R-:W-:Y:S01]  /*0740*/  STG.E desc[UR6][R2.64], R5 ;  /* 0x0000000502007986 */ /* 0x000fe2000c101906 */
[----:B------:R-:W-:Y:S05]  /*0750*/  EXIT ;  /* 0x000000000000794d */ /* 0x000fea0003800000 */
.L_x_4:
[----:B------:R-:W-:-:S00]  /*0760*/  BRA `(.L_x_4) ;  /* 0xfffffffc00fc7947 */ /* 0x000fc0000383ffff */
[----:B------:R-:W-:-:S00]  /*0770*/  NOP ;  /* 0x0000000000007918 */ /* 0x000fc00000000000 */
        /* <DEDUP_REMOVED lines=8> */
.L_x_67:


//--------------------- .text._Z4suma4GridS_      --------------------------
	.section	.text._Z4suma4GridS_,"ax",@progbits
	.align	128
        .global         _Z4suma4GridS_
        .type           _Z4suma4GridS_,@function
        .size           _Z4suma4GridS_,(.L_x_68 - _Z4suma4GridS_)
        .other          _Z4suma4GridS_,@"STO_CUDA_ENTRY STV_DEFAULT"
_Z4suma4GridS_:
.text._Z4suma4GridS_:
[----:B------:R-:W-:Y:S01]  /*0000*/  LDC R1, c[0x0][0x37c] ;  /* 0x0000df00ff017b82 */ /* 0x000fe20000000800 */
[----:B------:R-:W0:Y:S07]  /*0010*/  S2R R9, SR_TID.X ;  /* 0x0000000000097919 */ /* 0x000e2e0000002100 */
[----:B------:R-:W0:Y:S01]  /*0020*/  LDC R0, c[0x0][0x360] ;  /* 0x0000d800ff007b82 */ /* 0x000e220000000800 */
[----:B------:R-:W1:Y:S01]  /*0030*/  LDCU UR8, c[0x0][0x388] ;  /* 0x00007100ff0877ac */ /* 0x000e620008000800 */
[----:B------:R-:W2:Y:S01]  /*0040*/  S2R R6, SR_TID.Y ;  /* 0x0000000000067919 */ /* 0x000ea20000002200 */
[----:B------:R-:W3:Y:S05]  /*0050*/  LDCU.64 UR6, c[0x0][0x358] ;  /* 0x00006b00ff0677ac */ /* 0x000eea0008000a00 */
[----:B------:R-:W0:Y:S08]  /*0060*/  S2UR UR4, SR_CTAID.X ;  /* 0x00000000000479c3 */ /* 0x000e300000002500 */
[----:B------:R-:W2:Y:S08]  /*0070*/  S2UR UR5, SR_CTAID.Y ;  /* 0x00000000000579c3 */ /* 0x000eb00000002600 */
[----:B------:R-:W2:Y:S01]  /*0080*/  LDC R5, c[0x0][0x364] ;  /* 0x0000d900ff057b82 */ /* 0x000ea20000000800 */
[----:B0-----:R-:W-:-:S02]  /*0090*/  IMAD R0, R0, UR4, R9 ;  /* 0x0000000400007c24 */ /* 0x001fc4000f8e0209 */
[----:B--2---:R-:W-:-:S05]  /*00a0*/  IMAD R5, R5, UR5, R6 ;  /* 0x0000000505057c24 */ /* 0x004fca000f8e0206 */
[----:B------:R-:W-:-:S04]  /*00b0*/  VIMNMX R8, PT, PT, R0, R5, !PT ;  /* 0x0000000500087248 */ /* 0x000fc80007fe0100 */
[----:B-1----:R-:W-:-:S13]  /*00c0*/  ISETP.GE.AND P0, PT, R8, UR8, PT ;  /* 0x0000000808007c0c */ /* 0x002fda000bf06270 */
[----:B------:R-:W0:Y:S01]  /*00d0*/  @!P0 LDC.64 R2, c[0x0][0x390] ;  /* 0x0000e400ff028b82 */ /* 0x000e220000000a00 */
[----:B------:R-:W-:-:S04]  /*00e0*/  @!P0 IMAD R7, R0, UR8, R5 ;  /* 0x0000000800078c24 */ /* 0x000fc8000f8e0205 */
[----:B0-----:R-:W-:-:S06]  /*00f0*/  @!P0 IMAD.WIDE R2, R7, 0x4, R2 ;  /* 0x0000000407028825 */ /* 0x001fcc00078e0202 */
[----:B---3--:R-:W2:Y:S01]  /*0100*/  @!P0 LDG.E R3, desc[UR6][R2.64] ;  /* 0x0000000602038981 */ /* 0x008ea2000c1e1900 */
[----:B------:R-:W0:Y:S01]  /*0110*/  S2UR UR5, SR_CgaCtaId ;  /* 0x00000000000579c3 */ /* 0x000e220000008800 */
[----:B------:R-:W-:Y:S01]  /*0120*/  UMOV UR4, 0x400 ;  /* 0x0000040000047882 */ /* 0x000fe20000000000 */
[----:B------:R-:W-:Y:S01]  /*0130*/  ISETP.GE.AND P1, PT, R8, UR8, PT ;  /* 0x0000000808007c0c */ /* 0x000fe2000bf26270 */
[----:B0-----:R-:W-:-:S06]  /*0140*/  ULEA UR4, UR5, UR4, 0x18 ;  /* 0x0000000405047291 */ /* 0x001fcc000f8ec0ff */
[----:B------:R-:W-:-:S04]  /*0150*/  LEA R4, R9, UR4, 0x6 ;  /* 0x0000000409047c11 */ /* 0x000fc8000f8e30ff */
[----:B------:R-:W-:-:S05]  /*0160*/  LEA R4, R6, R4, 0x2 ;  /* 0x0000000406047211 */ /* 0x000fca00078e10ff */
[----:B--2---:R0:W-:Y:S01]  /*0170*/  @!P0 STS [R4], R3 ;  /* 0x0000000304008388 */ /* 0x0041e20000000800 */
[----:B------:R-:W-:Y:S06]  /*0180*/  BAR.SYNC.DEFER_BLOCKING 0x0 ;  /* 0x0000000000007b1d */ /* 0x000fec0000010000 */
[----:B------:R-:W-:Y:S05]  /*0190*/  @P1 EXIT ;  /* 0x000000000000194d */ /* 0x000fea0003800000 */
[----:B0-----:R-:W0:Y:S01]  /*01a0*/  LDC.64 R2, c[0x0][0x380] ;  /* 0x0000e000ff027b82 */ /* 0x001e220000000a00 */
[----:B------:R-:W-:Y:S01]  /*01b0*/  IMAD R5, R0, UR8, R5 ;  /* 0x0000000800057c24 */ /* 0x000fe2000f8e0205 */
[----:B------:R-:W1:Y:S03]  /*01c0*/  LDS R4, [R4] ;  /* 0x0000000004047984 */ /* 0x000e660000000800 */
[----:B0-----:R-:W-:-:S05]  /*01d0*/  IMAD.WIDE R2, R5, 0x4, R2 ;  /* 0x0000000405027825 */ /* 0x001fca00078e0202 */
[----:B------:R-:W1:Y:S02]  /*01e0*/  LDG.E R5, desc[UR6][R2.64] ;  /* 0x0000000602057981 */ /* 0x000e64000c1e1900 */
[----:B-1----:R-:W-:-:S05]  /*01f0*/  FADD R5, R4, R5 ;  /* 0x0000000504057221 */ /* 0x002fca0000000000 */
[----:B------:R-:W-:Y:S01]  /*0200*/  STG.E desc[UR6][R2.64], R5 ;  /* 0x0000000502007986 */ /* 0x000fe2000c101906 */
[----:B------:R-:W-:Y:S05]  /*0210*/  EXIT ;  /* 0x000000000000794d */ /* 0x000fea0003800000 */
.L_x_5:
        /* <DEDUP_REMOVED lines=14> */
.L_x_68:


//--------------------- .text._Z9interpola4GridS_ --------------------------
	.section	.text._Z9interpola4GridS_,"ax",@progbits
	.align	128
        .global         _Z9interpola4GridS_
        .type           _Z9interpola4GridS_,@function
        .size           _Z9interpola4GridS_,(.L_x_69 - _Z9interpola4GridS_)
        .other          _Z9interpola4GridS_,@"STO_CUDA_ENTRY STV_DEFAULT"
_Z9interpola4GridS_:
.text._Z9interpola4GridS_:
[----:B------:R-:W-:Y:S01]  /*0000*/  LDC R1, c[0x0][0x37c] ;  /* 0x0000df00ff017b82 */ /* 0x000fe20000000800 */
[----:B------:R-:W0:Y:S07]  /*0010*/  S2R R3, SR_TID.X ;  /* 0x0000000000037919 */ /* 0x000e2e0000002100 */
[----:B------:R-:W0:Y:S01]  /*0020*/  LDC R8, c[0x0][0x360] ;  /* 0x0000d800ff087b82 */ /* 0x000e220000000800 */
[----:B------:R-:W1:Y:S07]  /*0030*/  S2R R0, SR_TID.Y ;  /* 0x0000000000007919 */ /* 0x000e6e0000002200 */
[----:B------:R-:W0:Y:S08]  /*0040*/  S2UR UR4, SR_CTAID.X ;  /* 0x00000000000479c3 */ /* 0x000e300000002500 */
[----:B------:R-:W1:Y:S08]  /*0050*/  S2UR UR5, SR_CTAID.Y ;  /* 0x00000000000579c3 */ /* 0x000e700000002600 */
[----:B------:R-:W1:Y:S08]  /*0060*/  LDC R5, c[0x0][0x364] ;  /* 0x0000d900ff057b82 */ /* 0x000e700000000800 */
[----:B------:R-:W2:Y:S01]  /*0070*/  LDC R13, c[0x0][0x388] ;  /* 0x0000e200ff0d7b82 */ /* 0x000ea20000000800 */
[----:B0-----:R-:W-:-:S02]  /*0080*/  IMAD R8, R8, UR4, R3 ;  /* 0x0000000408087c24 */ /* 0x001fc4000f8e0203 */
[----:B-1----:R-:W-:-:S05]  /*0090*/  IMAD R5, R5, UR5, R0 ;  /* 0x0000000505057c24 */ /* 0x002fca000f8e0200 */
[----:B------:R-:W-:-:S04]  /*00a0*/  VIMNMX R0, PT, PT, R8, R5, !PT ;  /* 0x0000000508007248 */ /* 0x000fc80007fe0100 */
[----:B--2---:R-:W-:-:S13]  /*00b0*/  ISETP.GE.AND P0, PT, R0, R13, PT ;  /* 0x0000000d0000720c */ /* 0x004fda0003f06270 */
[----:B------:R-:W-:Y:S05]  /*00c0*/  @P0 EXIT ;  /* 0x000000000000094d */ /* 0x000fea0003800000 */
[----:B------:R-:W0:Y:S01]  /*00d0*/  LDC.64 R2, c[0x0][0x380] ;  /* 0x0000e000ff027b82 */ /* 0x000e220000000a00 */
[----:B------:R-:W1:Y:S01]  /*00e0*/  LDCU.64 UR4, c[0x0][0x358] ;  /* 0x00006b00ff0477ac */ /* 0x000e620008000a00 */
[----:B------:R-:W-:-:S06]  /*00f0*/  IMAD R7, R8, R13, R5 ;  /* 0x0000000d08077224 */ /* 0x000fcc00078e0205 */
[----:B------:R-:W2:Y:S01]  /*0100*/  LDC R9, c[0x0][0x398] ;  /* 0x0000e600ff097b82 */ /* 0x000ea20000000800 */
[----:B0-----:R-:W-:-:S07]  /*0110*/  IMAD.WIDE R2, R7, 0x4, R2 ;  /* 0x0000000407027825 */ /* 0x001fce00078e0202 */
[----:B------:R-:W0:Y:S01]  /*0120*/  LDC.64 R6, c[0x0][0x390] ;  /* 0x0000e400ff067b82 */ /* 0x000e220000000a00 */
[----:B-1----:R-:W3:Y:S01]  /*0130*/  LDG.E R11, desc[UR4][R2.64] ;  /* 0x00000004020b7981 */ /* 0x002ee2000c1e1900 */
[----:B------:R-:W-:Y:S01]  /*0140*/  SHF.L.U32 R8, R8, 0x1, RZ ;  /* 0x0000000108087819 */ /* 0x000fe200000006ff */
[----:B------:R-:W-:Y:S01]  /*0150*/  BSSY.RECONVERGENT B0, `(.L_x_6) ;  /* 0x0000010000007945 */ /* 0x000fe20003800200 */
[----:B------:R-:W-:Y:S02]  /*0160*/  SHF.L.U32 R0, R5, 0x1, RZ ;  /* 0x0000000105007819 */ /* 0x000fe400000006ff */
[----:B------:R-:W-:Y:S02]  /*0170*/  IADD3 R4, PT, PT, R8, 0x1, RZ ;  /* 0x0000000108047810 */ /* 0x000fe40007ffe0ff */
[----:B------:R-:W-:Y:S01]  /*0180*/  IADD3 R10, PT, PT, R0, 0x1, RZ ;  /* 0x00000001000a7810 */ /* 0x000fe20007ffe0ff */
[-C--:B--2---:R-:W-:Y:S01]  /*0190*/  IMAD R5, R8, R9.reuse, R0 ;  /* 0x0000000908057224 */ /* 0x084fe200078e0200 */
[----:B------:R-:W-:-:S02]  /*01a0*/  ISETP.GE.AND P0, PT, R4, R9, PT ;  /* 0x000000090400720c */ /* 0x000fc40003f06270 */
[----:B------:R-:W-:Y:S01]  /*01b0*/  ISETP.GE.AND P1, PT, R10, R9, PT ;  /* 0x000000090a00720c */ /* 0x000fe20003f26270 */
[----:B0-----:R-:W-:-:S04]  /*01c0*/  IMAD.WIDE R6, R5, 0x4, R6 ;  /* 0x0000000405067825 */ /* 0x001fc800078e0206 */
[----:B------:R-:W-:Y:S01]  /*01d0*/  IMAD.WIDE R4, R13, 0x4, R2 ;  /* 0x000000040d047825 */ /* 0x000fe200078e0202 */
[----:B---3--:R0:W-:Y:S05]  /*01e0*/  STG.E desc[UR4][R6.64], R11 ;  /* 0x0000000b06007986 */ /* 0x0081ea000c101904 */
[----:B------:R-:W-:Y:S05]  /*01f0*/  @P0 BRA `(.L_x_7) ;  /* 0x0000000000140947 */ /* 0x000fea0003800000 */
[----:B------:R-:W2:Y:S02]  /*0200*/  LDG.E R10, desc[UR4][R4.64] ;  /* 0x00000004040a7981 */ /* 0x000ea4000c1e1900 */
[----:B--2---:R-:W-:Y:S01]  /*0210*/  FADD R12, R11, R10 ;  /* 0x0000000a0b0c7221 */ /* 0x004fe20000000000 */
[----:B0-----:R-:W-:-:S04]  /*0220*/  IMAD.WIDE R10, R9, 0x4, R6 ;  /* 0x00000004090a7825 */ /* 0x001fc800078e0206 */
[----:B------:R-:W-:-:S05]  /*0230*/  FMUL R13, R12, 0.5 ;  /* 0x3f0000000c0d7820 */ /* 0x000fca0000400000 */
[----:B------:R1:W-:Y:S02]  /*0240*/  STG.E desc[UR4][R10.64], R13 ;  /* 0x0000000d0a007986 */ /* 0x0003e4000c101904 */
.L_x_7:
[----:B------:R-:W-:Y:S05]  /*0250*/  BSYNC.RECONVERGENT B0 ;  /* 0x0000000000007941 */ /* 0x000fea0003800200 */
.L_x_6:
[----:B------:R-:W-:Y:S05]  /*0260*/  @P1 EXIT ;  /* 0x000000000000194d */ /* 0x000fea0003800000 */
[----:B-1----:R-:W2:Y:S04]  /*0270*/  LDG.E R10, desc[UR4][R2.64] ;  /* 0x00000004020a7981 */ /* 0x002ea8000c1e1900 */
[----:B0-----:R-:W2:Y:S02]  /*0280*/  LDG.E R11, desc[UR4][R2.64+0x4] ;  /* 0x00000404020b7981 */ /* 0x001ea4000c1e1900 */
[----:B--2---:R-:W-:-:S04]  /*0290*/  FADD R10, R10, R11 ;  /* 0x0000000b0a0a7221 */ /* 0x004fc80000000000 */
[----:B------:R-:W-:-:S05]  /*02a0*/  FMUL R11, R10, 0.5 ;  /* 0x3f0000000a0b7820 */ /* 0x000fca0000400000 */
[----:B------:R0:W-:Y:S01]  /*02b0*/  STG.E desc[UR4][R6.64+0x4], R11 ;  /* 0x0000040b06007986 */ /* 0x0001e2000c101904 */
[----:B------:R-:W-:Y:S05]  /*02c0*/  @P0 EXIT ;  /* 0x000000000000094d */ /* 0x000fea0003800000 */
[----:B0-----:R-:W2:Y:S01]  /*02d0*/  LDG.E R6, desc[UR4][R2.64] ;  /* 0x0000000402067981 */ /* 0x001ea2000c1e1900 */
[----:B------:R-:W0:Y:S03]  /*02e0*/  LDCU.64 UR6, c[0x0][0x390] ;  /* 0x00007200ff0677ac */ /* 0x000e260008000a00 */
[----:B------:R-:W2:Y:S04]  /*02f0*/  LDG.E R7, desc[UR4][R4.64] ;  /* 0x0000000404077981 */ /* 0x000ea8000c1e1900 */
[----:B------:R-:W3:Y:S04]  /*0300*/  LDG.E R11, desc[UR4][R2.64+0x4] ;  /* 0x00000404020b7981 */ /* 0x000ee8000c1e1900 */
[----:B------:R-:W4:Y:S01]  /*0310*/  LDG.E R10, desc[UR4][R4.64+0x4] ;  /* 0x00000404040a7981 */ /* 0x000f22000c1e1900 */
[----:B------:R-:W-:-:S05]  /*0320*/  IMAD R9, R8, R9, R9 ;  /* 0x0000000908097224 */ /* 0x000fca00078e0209 */
[----:B------:R-:W-:-:S04]  /*0330*/  IADD3 R0, P0, PT, R0, R9, RZ ;  /* 0x0000000900007210 */ /* 0x000fc80007f1e0ff */
[----:B------:R-:W-:Y:S01]  /*0340*/  LEA.HI.X.SX32 R9, R9, RZ, 0x1, P0 ;  /* 0x000000ff09097211 */ /* 0x000fe200000f0eff */
[----:B--2---:R-:W-:-:S04]  /*0350*/  FADD R6, R6, R7 ;  /* 0x0000000706067221 */ /* 0x004fc80000000000 */
[----:B---3--:R-:W-:Y:S01]  /*0360*/  FADD R11, R6, R11 ;  /* 0x0000000b060b7221 */ /* 0x008fe20000000000 */
[----:B0-----:R-:W-:-:S03]  /*0370*/  LEA R6, P0, R0, UR6, 0x2 ;  /* 0x0000000600067c11 */ /* 0x001fc6000f8010ff */
[----:B----4-:R-:W-:Y:S01]  /*0380*/  FADD R10, R11, R10 ;  /* 0x0000000a0b0a7221 */ /* 0x010fe20000000000 */
[----:B------:R-:W-:-:S03]  /*0390*/  LEA.HI.X R7, R0, UR7, R9, 0x2, P0 ;  /* 0x0000000700077c11 */ /* 0x000fc600080f1409 */
[----:B------:R-:W-:-:S05]  /*03a0*/  FMUL R3, R10, 0.25 ;  /* 0x3e8000000a037820 */ /* 0x000fca0000400000 */
[----:B------:R-:W-:Y:S01]  /*03b0*/  STG.E desc[UR4][R6.64+0x4], R3 ;  /* 0x0000040306007986 */ /* 0x000fe2000c101904 */
[----:B------:R-:W-:Y:S05]  /*03c0*/  EXIT ;  /* 0x000000000000794d */ /* 0x000fea0003800000 */
.L_x_8:
        /* <DEDUP_REMOVED lines=11> */
.L_x_69:


//--------------------- .text._Z6exacta4GridS_    --------------------------
	.section	.text._Z6exacta4GridS_,"ax",@progbits
	.align	128
        .global         _Z6exacta4GridS_
        .type           _Z6exacta4GridS_,@function
        .size           _Z6exacta4GridS_,(.L_x_70 - _Z6exacta4GridS_)
        .other          _Z6exacta4GridS_,@"STO_CUDA_ENTRY STV_DEFAULT"
_Z6exacta4GridS_:
.text._Z6exacta4GridS_:
[----:B------:R-:W-:Y:S08]  /*0000*/  LDC R1, c[0x0][0x37c] ;  /* 0x0000df00ff017b82 */ /* 0x000ff00000000800 */
[----:B------:R-:W0:Y:S01]  /*0010*/  LDC R7, c[0x0][0x388] ;  /* 0x0000e200ff077b82 */ /* 0x000e220000000800 */
[----:B------:R-:W1:Y:S07]  /*0020*/  LDCU.64 UR4, c[0x0][0x358] ;  /* 0x00006b00ff0477ac */ /* 0x000e6e0008000a00 */
[----:B------:R-:W0:Y:S08]  /*0030*/  LDC.64 R2, c[0x0][0x390] ;  /* 0x0000e400ff027b82 */ /* 0x000e300000000a00 */
[----:B------:R-:W2:Y:S01]  /*0040*/  LDC.64 R4, c[0x0][0x380] ;  /* 0x0000e000ff047b82 */ /* 0x000ea20000000a00 */
[----:B0-----:R-:W-:-:S06]  /*0050*/  IMAD.WIDE R2, R7, 0x4, R2 ;  /* 0x0000000407027825 */ /* 0x001fcc00078e0202 */
[----:B-1----:R-:W3:Y:S01]  /*0060*/  LDG.E R2, desc[UR4][R2.64+0x4] ;  /* 0x0000040402027981 */ /* 0x002ee2000c1e1900 */
[----:B--2---:R-:W-:-:S04]  /*0070*/  IMAD.WIDE R4, R7, 0x4, R4 ;  /* 0x0000000407047825 */ /* 0x004fc800078e0204 */
[----:B---3--:R-:W-:-:S05]  /*0080*/  FMUL R7, R2, 0.0625 ;  /* 0x3d80000002077820 */ /* 0x008fca0000400000 */
[----:B------:R-:W-:Y:S01]  /*0090*/  STG.E desc[UR4][R4.64+0x4], R7 ;  /* 0x0000040704007986 */ /* 0x000fe2000c101904 */
[----:B------:R-:W-:Y:S05]  /*00a0*/  EXIT ;  /* 0x000000000000794d */ /* 0x000fea0003800000 */
.L_x_9:
        /* <DEDUP_REMOVED lines=13> */
.L_x_70:


//--------------------- .text._Z9restringe4GridS_ --------------------------
	.section	.text._Z9restringe4GridS_,"ax",@progbits
	.align	128
        .global         _Z9restringe4GridS_
        .type           _Z9restringe4GridS_,@function
        .size           _Z9restringe4GridS_,(.L_x_71 - _Z9restringe4GridS_)
        .other          _Z9restringe4GridS_,@"STO_CUDA_ENTRY STV_DEFAULT"
_Z9restringe4GridS_:
.text._Z9restringe4GridS_:
[----:B------:R-:W-:Y:S01]  /*0000*/  LDC R1, c[0x0][0x37c] ;  /* 0x0000df00ff017b82 */ /* 0x000fe20000000800 */
[----:B------:R-:W0:Y:S07]  /*0010*/  S2R R0, SR_TID.X ;  /* 0x0000000000007919 */ /* 0x000e2e0000002100 */
[----:B------:R-:W0:Y:S01]  /*0020*/  S2UR UR4, SR_CTAID.X ;  /* 0x00000000000479c3 */ /* 0x000e220000002500 */
[----:B------:R-:W1:Y:S01]  /*0030*/  LDCU UR6, c[0x0][0x398] ;  /* 0x00007300ff0677ac */ /* 0x000e620008000800 */
[----:B------:R-:W2:Y:S06]  /*0040*/  S2R R5, SR_TID.Y ;  /* 0x0000000000057919 */ /* 0x000eac0000002200 */
[----:B------:R-:W0:Y:S08]  /*0050*/  LDC R3, c[0x0][0x360] ;  /* 0x0000d800ff037b82 */ /* 0x000e300000000800 */
[----:B------:R-:W2:Y:S08]  /*0060*/  S2UR UR5, SR_CTAID.Y ;  /* 0x00000000000579c3 */ /* 0x000eb00000002600 */
[----:B------:R-:W2:Y:S01]  /*0070*/  LDC R2, c[0x0][0x364] ;  /* 0x0000d900ff027b82 */ /* 0x000ea20000000800 */
[----:B0-----:R-:W-:Y:S01]  /*0080*/  IMAD R3, R3, UR4, R0 ;  /* 0x0000000403037c24 */ /* 0x001fe2000f8e0200 */
[----:B-1----:R-:W-:Y:S01]  /*0090*/  UIADD3 UR4, UPT, UPT, UR6, -0x1, URZ ;  /* 0xffffffff06047890 */ /* 0x002fe2000fffe0ff */
[----:B--2---:R-:W-:-:S05]  /*00a0*/  IMAD R0, R2, UR5, R5 ;  /* 0x0000000502007c24 */ /* 0x004fca000f8e0205 */
[----:B------:R-:W-:-:S04]  /*00b0*/  VIMNMX R2, PT, PT, R3, R0, !PT ;  /* 0x0000000003027248 */ /* 0x000fc80007fe0100 */
[----:B------:R-:W-:-:S04]  /*00c0*/  ISETP.GE.AND P0, PT, R2, UR4, PT ;  /* 0x0000000402007c0c */ /* 0x000fc8000bf06270 */
[----:B------:R-:W-:-:S04]  /*00d0*/  ISETP.LT.OR P0, PT, R3, 0x1, P0 ;  /* 0x000000010300780c */ /* 0x000fc80000701670 */
[----:B------:R-:W-:-:S13]  /*00e0*/  ISETP.EQ.OR P0, PT, R0, RZ, P0 ;  /* 0x000000ff0000720c */ /* 0x000fda0000702670 */
[----:B------:R-:W-:Y:S05]  /*00f0*/  @P0 EXIT ;  /* 0x000000000000094d */ /* 0x000fea0003800000 */
[----:B------:R-:W0:Y:S01]  /*0100*/  LDC R11, c[0x0][0x388] ;  /* 0x0000e200ff0b7b82 */ /* 0x000e220000000800 */
[----:B------:R-:W-:Y:S01]  /*0110*/  SHF.L.U32 R5, R0, 0x1, RZ ;  /* 0x0000000100057819 */ /* 0x000fe200000006ff */
[----:B------:R-:W1:Y:S06]  /*0120*/  LDCU.64 UR4, c[0x0][0x358] ;  /* 0x00006b00ff0477ac */ /* 0x000e6c0008000a00 */
[----:B------:R-:W2:Y:S01]  /*0130*/  LDC.64 R8, c[0x0][0x380] ;  /* 0x0000e000ff087b82 */ /* 0x000ea20000000a00 */
[----:B0-----:R-:W-:-:S05]  /*0140*/  IMAD R2, R3, R11, RZ ;  /* 0x0000000b03027224 */ /* 0x001fca00078e02ff */
[C---:B------:R-:W-:Y:S02]  /*0150*/  LEA R7, R2.reuse, R5, 0x1 ;  /* 0x0000000502077211 */ /* 0x040fe400078e08ff */
[----:B------:R-:W-:-:S03]  /*0160*/  LEA R2, R2, -R11, 0x1 ;  /* 0x8000000b02027211 */ /* 0x000fc600078e08ff */
[----:B--2---:R-:W-:Y:S01]  /*0170*/  IMAD.WIDE R6, R7, 0x4, R8 ;  /* 0x0000000407067825 */ /* 0x004fe200078e0208 */
[----:B------:R-:W-:-:S04]  /*0180*/  IADD3 R5, PT, PT, R5, R2, RZ ;  /* 0x0000000205057210 */ /* 0x000fc80007ffe0ff */
[----:B-1----:R-:W2:Y:S01]  /*0190*/  LDG.E R13, desc[UR4][R6.64+-0x4] ;  /* 0xfffffc04060d7981 */ /* 0x002ea2000c1e1900 */
[----:B------:R-:W-:-:S03]  /*01a0*/  IMAD.WIDE R8, R5, 0x4, R8 ;  /* 0x0000000405087825 */ /* 0x000fc600078e0208 */
[----:B------:R-:W3:Y:S01]  /*01b0*/  LDG.E R15, desc[UR4][R6.64+0x4] ;  /* 0x00000404060f7981 */ /* 0x000ee2000c1e1900 */
[----:B------:R-:W-:-:S03]  /*01c0*/  IMAD.WIDE R10, R11, 0x4, R6 ;  /* 0x000000040b0a7825 */ /* 0x000fc600078e0206 */
[----:B------:R-:W4:Y:S04]  /*01d0*/  LDG.E R4, desc[UR4][R8.64] ;  /* 0x0000000408047981 */ /* 0x000f28000c1e1900 */
[----:B------:R-:W4:Y:S04]  /*01e0*/  LDG.E R5, desc[UR4][R10.64] ;  /* 0x000000040a057981 */ /* 0x000f28000c1e1900 */
[----:B------:R-:W5:Y:S04]  /*01f0*/  LDG.E R2, desc[UR4][R6.64] ;  /* 0x0000000406027981 */ /* 0x000f68000c1e1900 */
[----:B------:R-:W5:Y:S04]  /*0200*/  LDG.E R17, desc[UR4][R8.64+-0x4] ;  /* 0xfffffc0408117981 */ /* 0x000f68000c1e1900 */
[----:B------:R-:W5:Y:S04]  /*0210*/  LDG.E R19, desc[UR4][R8.64+0x4] ;  /* 0x0000040408137981 */ /* 0x000f68000c1e1900 */
[----:B------:R-:W5:Y:S04]  /*0220*/  LDG.E R21, desc[UR4][R10.64+-0x4] ;  /* 0xfffffc040a157981 */ /* 0x000f68000c1e1900 */
[----:B------:R-:W5:Y:S01]  /*0230*/  LDG.E R23, desc[UR4][R10.64+0x4] ;  /* 0x000004040a177981 */ /* 0x000f62000c1e1900 */
[----:B------:R-:W-:-:S02]  /*0240*/  IMAD R3, R3, UR6, R0 ;  /* 0x0000000603037c24 */ /* 0x000fc4000f8e0200 */
[----:B----4-:R-:W-:-:S04]  /*0250*/  FADD R4, R4, R5 ;  /* 0x0000000504047221 */ /* 0x010fc80000000000 */
[----:B--2---:R-:W-:-:S04]  /*0260*/  FADD R4, R4, R13 ;  /* 0x0000000d04047221 */ /* 0x004fc80000000000 */
[----:B---3--:R-:W-:Y:S02]  /*0270*/  FADD R15, R4, R15 ;  /* 0x0000000f040f7221 */ /* 0x008fe40000000000 */
[----:B------:R-:W0:Y:S02]  /*0280*/  LDC.64 R4, c[0x0][0x390] ;  /* 0x0000e400ff047b82 */ /* 0x000e240000000a00 */
[----:B------:R-:W-:-:S04]  /*0290*/  FADD R15, R15, R15 ;  /* 0x0000000f0f0f7221 */ /* 0x000fc80000000000 */
[----:B-----5:R-:W-:-:S04]  /*02a0*/  FFMA R2, R2, 4, R15 ;  /* 0x4080000002027823 */ /* 0x020fc8000000000f */
[----:B------:R-:W-:-:S04]  /*02b0*/  FADD R2, R2, R17 ;  /* 0x0000001102027221 */ /* 0x000fc80000000000 */
[----:B------:R-:W-:-:S04]  /*02c0*/  FADD R2, R2, R19 ;  /* 0x0000001302027221 */ /* 0x000fc80000000000 */
[----:B------:R-:W-:-:S04]  /*02d0*/  FADD R2, R2, R21 ;  /* 0x0000001502027221 */ /* 0x000fc80000000000 */
[----:B------:R-:W-:Y:S01]  /*02e0*/  FADD R2, R2, R23 ;  /* 0x0000001702027221 */ /* 0x000fe20000000000 */
[----:B0-----:R-:W-:-:S04]  /*02f0*/  IMAD.WIDE R4, R3, 0x4, R4 ;  /* 0x0000000403047825 */ /* 0x001fc800078e0204 */
[----:B------:R-:W-:-:S05]  /*0300*/  FMUL R3, R2, 0.0625 ;  /* 0x3d80000002037820 */ /* 0x000fca0000400000 */
[----:B------:R-:W-:Y:S01]  /*0310*/  STG.E desc[UR4][R4.64], R3 ;  /* 0x0000000304007986 */ /* 0x000fe2000c101904 */
[----:B------:R-:W-:Y:S05]  /*0320*/  EXIT ;  /* 0x000000000000794d */ /* 0x000fea0003800000 */
.L_x_10:
        /* <DEDUP_REMOVED lines=13> */
.L_x_71:


//--------------------- .text._Z7defecto4GridS_S_ --------------------------
	.section	.text._Z7defecto4GridS_S_,"ax",@progbits
	.align	128
        .global         _Z7defecto4GridS_S_
        .type           _Z7defecto4GridS_S_,@function
        .size           _Z7defecto4GridS_S_,(.L_x_62 - _Z7defecto4GridS_S_)
        .other          _Z7defecto4GridS_S_,@"STO_CUDA_ENTRY STV_DEFAULT"
_Z7defecto4GridS_S_:
.text._Z7defecto4GridS_S_:
[----:B------:R-:W-:Y:S01]  /*0000*/  LDC R1, c[0x0][0x37c] ;  /* 0x0000df00ff017b82 */ /* 0x000fe20000000800 */
[----:B------:R-:W0:Y:S02]  /*0010*/  LDCU UR4, c[0x0][0x388] ;  /* 0x00007100ff0477ac */ /* 0x000e240008000800 */
[----:B0-----:R-:W-:-:S09]  /*0020*/  UIADD3 UR4, UPT, UPT, UR4, -0x1, URZ ;  /* 0xffffffff04047890 */ /* 0x001fd2000fffe0ff */
[----:B------:R-:W0:Y:S08]  /*0030*/  I2F.F64 R4, UR4 ;  /* 0x0000000400047d12 */ /* 0x000e300008201c00 */
[----:B0-----:R-:W0:Y:S01]  /*0040*/  MUFU.RCP64H R3, R5 ;  /* 0x0000000500037308 */ /* 0x001e220000001800 */
[----:B------:R-:W-:-:S05]  /*0050*/  VIADD R2, R5, 0x300402 ;  /* 0x0030040205027836 */ /* 0x000fca0000000000 */
[----:B------:R-:W-:Y:S01]  /*0060*/  FSETP.GEU.AND P0, PT, |R2|, 5.8789094863358348022e-39, PT ;  /* 0x004004020200780b */ /* 0x000fe20003f0e200 */
[----:B0-----:R-:W-:-:S08]  /*0070*/  DFMA R6, -R4, R2, 1 ;  /* 0x3ff000000406742b */ /* 0x001fd00000000102 */
[----:B------:R-:W-:-:S08]  /*0080*/  DFMA R6, R6, R6, R6 ;  /* 0x000000060606722b */ /* 0x000fd00000000006 */
[----:B------:R-:W-:-:S08]  /*0090*/  DFMA R6, R2, R6, R2 ;  /* 0x000000060206722b */ /* 0x000fd00000000002 */
[----:B------:R-:W-:-:S08]  /*00a0*/  DFMA R8, -R4, R6, 1 ;  /* 0x3ff000000408742b */ /* 0x000fd00000000106 */
[----:B------:R-:W-:Y:S01]  /*00b0*/  DFMA R2, R6, R8, R6 ;  /* 0x000000080602722b */ /* 0x000fe20000000006 */
[----:B------:R-:W-:Y:S10]  /*00c0*/  @P0 BRA `(.L_x_11) ;  /* 0x0000000000180947 */ /* 0x000ff40003800000 */
[----:B------:R-:W-:-:S05]  /*00d0*/  LOP3.LUT R0, R5, 0x7fffffff, RZ, 0xc0, !PT ;  /* 0x7fffffff05007812 */ /* 0x000fca00078ec0ff */
[----:B------:R-:W-:Y:S01]  /*00e0*/  VIADD R6, R0, 0xfff00000 ;  /* 0xfff0000000067836 */ /* 0x000fe20000000000 */
[----:B------:R-:W-:-:S07]  /*00f0*/  MOV R0, 0x110 ;  /* 0x0000011000007802 */ /* 0x000fce0000000f00 */
[----:B------:R-:W-:Y:S05]  /*0100*/  CALL.REL.NOINC `($__internal_0_$__cuda_sm20_dblrcp_rn_slowpath_v3) ;  /* 0x0000000400e07944 */ /* 0x000fea0003c00000 */
[----:B------:R-:W-:Y:S02]  /*0110*/  IMAD.MOV.U32 R2, RZ, RZ, R4 ;  /* 0x000000ffff027224 */ /* 0x000fe400078e0004 */
[----:B------:R-:W-:-:S07]  /*0120*/  IMAD.MOV.U32 R3, RZ, RZ, R5 ;  /* 0x000000ffff037224 */ /* 0x000fce00078e0005 */
.L_x_11:
[----:B------:R-:W-:-:S07]  /*0130*/  MOV R0, 0x150 ;  /* 0x0000015000007802 */ /* 0x000fce0000000f00 */
[----:B------:R-:W-:Y:S05]  /*0140*/  CALL.REL.NOINC `($_Z7defecto4GridS_S_$__internal_accurate_pow) ;  /* 0x0000001000107944 */ /* 0x000fea0003c00000 */
[----:B------:R-:W0:Y:S01]  /*0150*/  S2R R8, SR_TID.X ;  /* 0x0000000000087919 */ /* 0x000e220000002100 */
[----:B------:R-:W0:Y:S01]  /*0160*/  LDC R7, c[0x0][0x360] ;  /* 0x0000d800ff077b82 */ /* 0x000e220000000800 */
[----:B------:R-:W1:Y:S01]  /*0170*/  LDCU UR7, c[0x0][0x388] ;  /* 0x00007100ff0777ac */ /* 0x000e620008000800 */
[C---:B------:R-:W-:Y:S01]  /*0180*/  DADD R4, R2.reuse, 2 ;  /* 0x4000000002047429 */ /* 0x040fe20000000000 */
[----:B------:R-:W2:Y:S01]  /*0190*/  S2R R0, SR_TID.Y ;  /* 0x0000000000007919 */ /* 0x000ea20000002200 */
[----:B------:R-:W-:Y:S01]  /*01a0*/  MOV R21, 0x400 ;  /* 0x0000040000157802 */ /* 0x000fe20000000f00 */
[----:B------:R-:W3:Y:S01]  /*01b0*/  LDCU.64 UR8, c[0x0][0x358] ;  /* 0x00006b00ff0877ac */ /* 0x000ee20008000a00 */
[----:B------:R-:W-:Y:S01]  /*01c0*/  BSSY.RECONVERGENT B0, `(.L_x_12) ;  /* 0x0000043000007945 */ /* 0x000fe20003800200 */
[----:B------:R-:W4:Y:S01]  /*01d0*/  S2R R6, SR_CgaCtaId ;  /* 0x0000000000067919 */ /* 0x000f220000008800 */
[----:B------:R-:W0:Y:S01]  /*01e0*/  S2UR UR5, SR_CTAID.X ;  /* 0x00000000000579c3 */ /* 0x000e220000002500 */
[----:B------:R-:W-:-:S03]  /*01f0*/  DSETP.NEU.AND P6, PT, R2, RZ, PT ;  /* 0x000000ff0200722a */ /* 0x000fc60003fcd000 */
[----:B------:R-:W-:-:S04]  /*0200*/  LOP3.LUT R4, R5, 0x7ff00000, RZ, 0xc0, !PT ;  /* 0x7ff0000005047812 */ /* 0x000fc800078ec0ff */
[----:B------:R-:W2:Y:S01]  /*0210*/  S2UR UR6, SR_CTAID.Y ;  /* 0x00000000000679c3 */ /* 0x000ea20000002600 */
[----:B------:R-:W-:Y:S01]  /*0220*/  ISETP.NE.AND P0, PT, R4, 0x7ff00000, PT ;  /* 0x7ff000000400780c */ /* 0x000fe20003f05270 */
[----:B------:R-:W-:-:S06]  /*0230*/  VIADD R4, R21, 0x510 ;  /* 0x0000051015047836 */ /* 0x000fcc0000000000 */
[----:B------:R-:W2:Y:S01]  /*0240*/  LDC R17, c[0x0][0x364] ;  /* 0x0000d900ff117b82 */ /* 0x000ea20000000800 */
[----:B0-----:R-:W-:Y:S01]  /*0250*/  IMAD R16, R7, UR5, R8 ;  /* 0x0000000507107c24 */ /* 0x001fe2000f8e0208 */
[C---:B----4-:R-:W-:Y:S02]  /*0260*/  LEA R5, R6.reuse, R4, 0x18 ;  /* 0x0000000406057211 */ /* 0x050fe400078ec0ff */
[----:B------:R-:W-:-:S03]  /*0270*/  LEA R21, R6, R21, 0x18 ;  /* 0x0000001506157211 */ /* 0x000fc600078ec0ff */
[C---:B------:R-:W-:Y:S02]  /*0280*/  IMAD R5, R8.reuse, 0x40, R5 ;  /* 0x0000004008057824 */ /* 0x040fe400078e0205 */
[----:B------:R-:W-:Y:S02]  /*0290*/  IMAD R23, R8, 0x48, R21 ;  /* 0x0000004808177824 */ /* 0x000fe400078e0215 */
[----:B--2---:R-:W-:Y:S02]  /*02a0*/  IMAD R17, R17, UR6, R0 ;  /* 0x0000000611117c24 */ /* 0x004fe4000f8e0200 */
[----:B------:R-:W-:-:S03]  /*02b0*/  IMAD R20, R0, 0x4, R5 ;  /* 0x0000000400147824 */ /* 0x000fc600078e0205 */
[----:B------:R-:W-:-:S04]  /*02c0*/  VIMNMX R7, PT, PT, R16, R17, !PT ;  /* 0x0000001110077248 */ /* 0x000fc80007fe0100 */
[C---:B------:R-:W-:Y:S02]  /*02d0*/  ISETP.GE.AND P2, PT, R7.reuse, UR4, PT ;  /* 0x0000000407007c0c */ /* 0x040fe4000bf46270 */
[----:B-1----:R-:W-:Y:S02]  /*02e0*/  ISETP.GE.AND P1, PT, R7, UR7, PT ;  /* 0x0000000707007c0c */ /* 0x002fe4000bf26270 */
[C---:B------:R-:W-:Y:S02]  /*02f0*/  ISETP.LT.OR P3, PT, R16.reuse, 0x1, P2 ;  /* 0x000000011000780c */ /* 0x040fe40001761670 */
[----:B------:R-:W-:Y:S02]  /*0300*/  ISETP.LT.OR P2, PT, R16, RZ, P1 ;  /* 0x000000ff1000720c */ /* 0x000fe40000f41670 */
[----:B------:R-:W-:-:S11]  /*0310*/  ISETP.EQ.OR P1, PT, R17, RZ, P3 ;  /* 0x000000ff1100720c */ /* 0x000fd60001f22670 */
[----:B---3--:R-:W-:Y:S05]  /*0320*/  @P2 BRA `(.L_x_13) ;  /* 0x0000000000b02947 */ /* 0x008fea0003800000 */
[----:B------:R-:W-:Y:S01]  /*0330*/  UIADD3 UR5, UPT, UPT, UR7, -0x2, URZ ;  /* 0xfffffffe07057890 */ /* 0x000fe2000fffe0ff */
[C---:B------:R-:W-:Y:S01]  /*0340*/  ISETP.GE.U32.AND P2, PT, R17.reuse, UR4, PT ;  /* 0x0000000411007c0c */ /* 0x040fe2000bf46070 */
[C---:B------:R-:W-:Y:S01]  /*0350*/  IMAD R10, R16.reuse, UR7, RZ ;  /* 0x00000007100a7c24 */ /* 0x040fe2000f8e02ff */
[----:B------:R-:W0:Y:S01]  /*0360*/  LDC.64 R6, c[0x0][0x390] ;  /* 0x0000e400ff067b82 */ /* 0x000e220000000a00 */
[----:B------:R-:W-:Y:S01]  /*0370*/  USHF.R.S32.HI UR6, URZ, 0x1f, UR5 ;  /* 0x0000001fff067899 */ /* 0x000fe20008011405 */
[----:B------:R-:W-:Y:S02]  /*0380*/  ISETP.NE.AND P4, PT, R16, RZ, PT ;  /* 0x000000ff1000720c */ /* 0x000fe40003f85270 */
[----:B------:R-:W-:Y:S01]  /*0390*/  ISETP.NE.AND P5, PT, R17, RZ, PT ;  /* 0x000000ff1100720c */ /* 0x000fe20003fa5270 */
[----:B------:R-:W-:Y:S01]  /*03a0*/  ULEA.HI UR6, UR6, UR5, URZ, 0x4 ;  /* 0x0000000506067291 */ /* 0x000fe2000f8f20ff */
[----:B------:R-:W-:Y:S02]  /*03b0*/  ISETP.NE.OR P4, PT, R8, RZ, !P4 ;  /* 0x000000ff0800720c */ /* 0x000fe40006785670 */
[----:B------:R-:W1:Y:S01]  /*03c0*/  LDC.64 R14, c[0x0][0x380] ;  /* 0x0000e000ff0e7b82 */ /* 0x000e620000000a00 */
[----:B------:R-:W-:Y:S01]  /*03d0*/  ULOP3.LUT UR6, UR6, 0xfffffff0, URZ, 0xc0, !UPT ;  /* 0xfffffff006067892 */ /* 0x000fe2000f8ec0ff */
[----:B------:R-:W-:-:S03]  /*03e0*/  ISETP.NE.OR P5, PT, R0, RZ, !P5 ;  /* 0x000000ff0000720c */ /* 0x000fc60006fa5670 */
[----:B------:R-:W-:-:S06]  /*03f0*/  UIADD3 UR6, UPT, UPT, UR5, -UR6, URZ ;  /* 0x8000000605067290 */ /* 0x000fcc000fffe0ff */
[----:B------:R-:W-:Y:S02]  /*0400*/  ISETP.NE.OR P2, PT, R0, UR6, P2 ;  /* 0x0000000600007c0c */ /* 0x000fe40009745670 */
[----:B------:R-:W-:-:S11]  /*0410*/  @!P4 IADD3 R11, PT, PT, R17, -UR7, R10 ;  /* 0x80000007110bcc10 */ /* 0x000fd6000fffe00a */
[----:B------:R-:W2:Y:S01]  /*0420*/  @!P2 LDC.64 R4, c[0x0][0x380] ;  /* 0x0000e000ff04ab82 */ /* 0x000ea20000000a00 */
[----:B------:R-:W-:-:S05]  /*0430*/  @!P2 IADD3 R9, P3, PT, R17, R10, RZ ;  /* 0x0000000a1109a210 */ /* 0x000fca0007f7e0ff */
[----:B------:R-:W-:Y:S01]  /*0440*/  @!P2 IMAD.X R12, RZ, RZ, RZ, P3 ;  /* 0x000000ffff0ca224 */ /* 0x000fe200018e06ff */
[----:B--2---:R-:W-:-:S04]  /*0450*/  @!P2 LEA R4, P3, R9, R4, 0x2 ;  /* 0x000000040904a211 */ /* 0x004fc800078610ff */
[----:B------:R-:W-:Y:S01]  /*0460*/  @!P2 LEA.HI.X R5, R9, R5, R12, 0x2, P3 ;  /* 0x000000050905a211 */ /* 0x000fe200018f140c */
[----:B------:R-:W-:Y:S01]  /*0470*/  IMAD.IADD R9, R17, 0x1, R10 ;  /* 0x0000000111097824 */ /* 0x000fe200078e020a */
[----:B------:R-:W-:Y:S01]  /*0480*/  ISETP.GE.U32.AND P3, PT, R16, UR4, PT ;  /* 0x0000000410007c0c */ /* 0x000fe2000bf66070 */
[----:B-1----:R-:W-:Y:S02]  /*0490*/  @!P4 IMAD.WIDE.U32 R10, R11, 0x4, R14 ;  /* 0x000000040b0ac825 */ /* 0x002fe400078e000e */
[----:B------:R-:W2:Y:S01]  /*04a0*/  @!P2 LDG.E R4, desc[UR8][R4.64+0x4] ;  /* 0x000004080404a981 */ /* 0x000ea2000c1e1900 */
[----:B------:R-:W-:Y:S01]  /*04b0*/  ISETP.NE.OR P3, PT, R8, UR6, P3 ;  /* 0x0000000608007c0c */ /* 0x000fe20009f65670 */
[C---:B------:R-:W-:Y:S02]  /*04c0*/  @!P5 VIADD R13, R9.reuse, 0xffffffff ;  /* 0xffffffff090dd836 */ /* 0x040fe40000000000 */
[----:B0-----:R-:W-:Y:S01]  /*04d0*/  IMAD.WIDE.U32 R6, R9, 0x4, R6 ;  /* 0x0000000409067825 */ /* 0x001fe200078e0006 */
[----:B------:R-:W3:Y:S03]  /*04e0*/  @!P4 LDG.E R10, desc[UR8][R10.64] ;  /* 0x000000080a0ac981 */ /* 0x000ee6000c1e1900 */
[----:B------:R-:W-:-:S02]  /*04f0*/  @!P5 IMAD.WIDE.U32 R12, R13, 0x4, R14 ;  /* 0x000000040d0cd825 */ /* 0x000fc400078e000e */
[----:B------:R-:W4:Y:S04]  /*0500*/  LDG.E R7, desc[UR8][R6.64] ;  /* 0x0000000806077981 */ /* 0x000f28000c1e1900 */
[C---:B------:R-:W-:Y:S01]  /*0510*/  @!P3 VIADD R25, R9.reuse, UR7 ;  /* 0x000000070919bc36 */ /* 0x040fe20008000000 */
[----:B------:R-:W5:Y:S01]  /*0520*/  @!P5 LDG.E R12, desc[UR8][R12.64] ;  /* 0x000000080c0cd981 */ /* 0x000f62000c1e1900 */
[----:B------:R-:W-:-:S04]  /*0530*/  IMAD.WIDE.U32 R8, R9, 0x4, R14 ;  /* 0x0000000409087825 */ /* 0x000fc800078e000e */
[----:B------:R-:W-:Y:S02]  /*0540*/  @!P3 IMAD.WIDE.U32 R14, R25, 0x4, R14 ;  /* 0x00000004190eb825 */ /* 0x000fe400078e000e */
[----:B------:R-:W2:Y:S04]  /*0550*/  LDG.E R8, desc[UR8][R8.64] ;  /* 0x0000000808087981 */ /* 0x000ea8000c1e1900 */
[----:B------:R-:W5:Y:S01]  /*0560*/  @!P3 LDG.E R14, desc[UR8][R14.64] ;  /* 0x000000080e0eb981 */ /* 0x000f62000c1e1900 */
[C---:B------:R-:W-:Y:S02]  /*0570*/  IMAD R25, R0.reuse, 0x4, R23 ;  /* 0x0000000400197824 */ /* 0x040fe400078e0217 */
[----:B------:R-:W-:Y:S01]  /*0580*/  @!P4 IMAD R21, R0, 0x4, R21 ;  /* 0x000000040015c824 */ /* 0x000fe200078e0215 */
[----:B----4-:R0:W-:Y:S04]  /*0590*/  STS [R20], R7 ;  /* 0x0000000714007388 */ /* 0x0101e80000000800 */
[----:B--2---:R0:W-:Y:S04]  /*05a0*/  STS [R25+0x4c], R8 ;  /* 0x00004c0819007388 */ /* 0x0041e80000000800 */
[----:B---3--:R0:W-:Y:S04]  /*05b0*/  @!P4 STS [R21+0x4], R10 ;  /* 0x0000040a1500c388 */ /* 0x0081e80000000800 */
[----:B-----5:R0:W-:Y:S04]  /*05c0*/  @!P3 STS [R25+0x94], R14 ;  /* 0x0000940e1900b388 */ /* 0x0201e80000000800 */
[----:B------:R0:W-:Y:S04]  /*05d0*/  @!P5 STS [R23+0x48], R12 ;  /* 0x0000480c1700d388 */ /* 0x0001e80000000800 */
[----:B------:R0:W-:Y:S02]  /*05e0*/  @!P2 STS [R25+0x50], R4 ;  /* 0x000050041900a388 */ /* 0x0001e40000000800 */
.L_x_13:
[----:B------:R-:W-:Y:S05]  /*05f0*/  BSYNC.RECONVERGENT B0 ;  /* 0x0000000000007941 */ /* 0x000fea0003800200 */
.L_x_12:
[----:B------:R-:W-:Y:S06]  /*0600*/  BAR.SYNC.DEFER_BLOCKING 0x0 ;  /* 0x0000000000007b1d */ /* 0x000fec0000010000 */
[----:B------:R-:W-:Y:S01]  /*0610*/  DSETP.NEU.OR P0, PT, |R2|, +INF , P0 ;  /* 0x7ff000000200742a */ /* 0x000fe2000070d600 */
[----:B------:R-:W-:-:S13]  /*0620*/  @P1 EXIT ;  /* 0x000000000000194d */ /* 0x000fda0003800000 */
[----:B0-----:R-:W-:Y:S01]  /*0630*/  IMAD R23, R0, 0x4, R23 ;  /* 0x0000000400177824 */ /* 0x001fe200078e0217 */
[----:B------:R-:W-:Y:S01]  /*0640*/  @!P6 CS2R R18, SRZ ;  /* 0x000000000012e805 */ /* 0x000fe2000001ff00 */
[----:B------:R-:W-:Y:S01]  /*0650*/  DSETP.NEU.AND P1, PT, R2, 1, PT ;  /* 0x3ff000000200742a */ /* 0x000fe20003f2d000 */
[----:B------:R-:W-:Y:S01]  /*0660*/  @!P0 IMAD.MOV.U32 R19, RZ, RZ, 0x7ff00000 ;  /* 0x7ff00000ff138424 */ /* 0x000fe200078e00ff */
[----:B------:R-:W-:Y:S01]  /*0670*/  @!P0 MOV R18, 0x0 ;  /* 0x0000000000128802 */ /* 0x000fe20000000f00 */
[----:B------:R-:W-:Y:S01]  /*0680*/  LDS R0, [R23+0x4c] ;  /* 0x00004c0017007984 */ /* 0x000fe20000000800 */
[----:B------:R-:W-:Y:S02]  /*0690*/  BSSY.RECONVERGENT B0, `(.L_x_14) ;  /* 0x0000018000007945 */ /* 0x000fe40003800200 */
[----:B------:R-:W-:Y:S01]  /*06a0*/  FSEL R3, R19, 1.875, P1 ;  /* 0x3ff0000013037808 */ /* 0x000fe20000800000 */
[----:B------:R-:W0:Y:S01]  /*06b0*/  LDS R5, [R23+0x4] ;  /* 0x0000040017057984 */ /* 0x000e220000000800 */
[----:B------:R-:W-:-:S03]  /*06c0*/  FSEL R2, R18, RZ, P1 ;  /* 0x000000ff12027208 */ /* 0x000fc60000800000 */
[----:B------:R-:W1:Y:S01]  /*06d0*/  LDS R7, [R23+0x94] ;  /* 0x0000940017077984 */ /* 0x000e620000000800 */
[----:B------:R-:W2:Y:S03]  /*06e0*/  F2F.F32.F64 R3, R2 ;  /* 0x0000000200037310 */ /* 0x000ea60000301000 */
[----:B------:R-:W3:Y:S04]  /*06f0*/  LDS R9, [R23+0x48] ;  /* 0x0000480017097984 */ /* 0x000ee80000000800 */
[----:B------:R-:W4:Y:S04]  /*0700*/  LDS R11, [R23+0x50] ;  /* 0x00005000170b7984 */ /* 0x000f280000000800 */
[----:B------:R-:W4:Y:S01]  /*0710*/  LDS R20, [R20] ;  /* 0x0000000014147984 */ /* 0x000f220000000800 */
[----:B--2---:R-:W2:Y:S01]  /*0720*/  MUFU.RCP R4, R3 ;  /* 0x0000000300047308 */ /* 0x004ea20000001000 */
[----:B0-----:R-:W-:Y:S01]  /*0730*/  FFMA R0, R0, 4, -R5 ;  /* 0x4080000000007823 */ /* 0x001fe20000000805 */
[----:B--2---:R-:W-:-:S03]  /*0740*/  FFMA R5, -R3, R4, 1 ;  /* 0x3f80000003057423 */ /* 0x004fc60000000104 */
[----:B-1----:R-:W-:Y:S01]  /*0750*/  FADD R0, R0, -R7 ;  /* 0x8000000700007221 */ /* 0x002fe20000000000 */
[----:B------:R-:W-:-:S03]  /*0760*/  FFMA R5, R4, R5, R4 ;  /* 0x0000000504057223 */ /* 0x000fc60000000004 */
[----:B---3--:R-:W-:-:S04]  /*0770*/  FADD R0, R0, -R9 ;  /* 0x8000000900007221 */ /* 0x008fc80000000000 */
[----:B----4-:R-:W-:-:S04]  /*0780*/  FADD R0, R0, -R11 ;  /* 0x8000000b00007221 */ /* 0x010fc80000000000 */
[----:B------:R-:W0:Y:S01]  /*0790*/  FCHK P0, R0, R3 ;  /* 0x0000000300007302 */ /* 0x000e220000000000 */
[----:B------:R-:W-:-:S04]  /*07a0*/  FFMA R4, R0, R5, RZ ;  /* 0x0000000500047223 */ /* 0x000fc800000000ff */
[----:B------:R-:W-:-:S04]  /*07b0*/  FFMA R2, -R3, R4, R0 ;  /* 0x0000000403027223 */ /* 0x000fc80000000100 */
[----:B------:R-:W-:Y:S01]  /*07c0*/  FFMA R5, R5, R2, R4 ;  /* 0x0000000205057223 */ /* 0x000fe20000000004 */
[----:B0-----:R-:W-:Y:S06]  /*07d0*/  @!P0 BRA `(.L_x_15) ;  /* 0x00000000000c8947 */ /* 0x001fec0003800000 */
[----:B------:R-:W-:-:S07]  /*07e0*/  MOV R2, 0x800 ;  /* 0x0000080000027802 */ /* 0x000fce0000000f00 */
[----:B------:R-:W-:Y:S05]  /*07f0*/  CALL.REL.NOINC `($__internal_1_$__cuda_sm3x_div_rn_noftz_f32_slowpath) ;  /* 0x0000000000c47944 */ /* 0x000fea0003c00000 */
[----:B------:R-:W-:-:S07]  /*0800*/  IMAD.MOV.U32 R5, RZ, RZ, R0 ;  /* 0x000000ffff057224 */ /* 0x000fce00078e0000 */
.L_x_15:
[----:B------:R-:W-:Y:S05]  /*0810*/  BSYNC.RECONVERGENT B0 ;  /* 0x0000000000007941 */ /* 0x000fea0003800200 */
.L_x_14:
[----:B------:R-:W0:Y:S01]  /*0820*/  LDC.64 R2, c[0x0][0x3a0] ;  /* 0x0000e800ff027b82 */ /* 0x000e220000000a00 */
[----:B------:R-:W1:Y:S01]  /*0830*/  LDCU UR4, c[0x0][0x388] ;  /* 0x00007100ff0477ac */ /* 0x000e620008000800 */
[----:B------:R-:W-:Y:S01]  /*0840*/  FADD R5, R20, -R5 ;  /* 0x8000000514057221 */ /* 0x000fe20000000000 */
[----:B-1----:R-:W-:-:S04]  /*0850*/  IMAD R17, R16, UR4, R17 ;  /* 0x0000000410117c24 */ /* 0x002fc8000f8e0211 */
[----:B0-----:R-:W-:-:S05]  /*0860*/  IMAD.WIDE R2, R17, 0x4, R2 ;  /* 0x0000000411027825 */ /* 0x001fca00078e0202 */
[----:B------:R-:W-:Y:S01]  /*0870*/  STG.E desc[UR8][R2.64], R5 ;  /* 0x0000000502007986 */ /* 0x000fe2000c101908 */
[----:B------:R-:W-:Y:S05]  /*0880*/  EXIT ;  /* 0x000000000000794d */ /* 0x000fea0003800000 */
        .weak           $__internal_0_$__cuda_sm20_dblrcp_rn_slowpath_v3
        .type           $__internal_0_$__cuda_sm20_dblrcp_rn_slowpath_v3,@function
        .size           $__internal_0_$__cuda_sm20_dblrcp_rn_slowpath_v3,($__internal_1_$__cuda_sm3x_div_rn_noftz_f32_slowpath - $__internal_0_$__cuda_sm20_dblrcp_rn_slowpath_v3)
$__internal_0_$__cuda_sm20_dblrcp_rn_slowpath_v3:
[----:B------:R-:W-:Y:S02]  /*0890*/  IMAD.MOV.U32 R2, RZ, RZ, R4 ;  /* 0x000000ffff027224 */ /* 0x000fe400078e0004 */
[----:B------:R-:W-:-:S06]  /*08a0*/  IMAD.MOV.U32 R3, RZ, RZ, R5 ;  /* 0x000000ffff037224 */ /* 0x000fcc00078e0005 */
[----:B------:R-:W-:-:S14]  /*08b0*/  DSETP.GTU.AND P0, PT, |R2|, +INF , PT ;  /* 0x7ff000000200742a */ /* 0x000fdc0003f0c200 */
[----:B------:R-:W-:Y:S05]  /*08c0*/  @P0 BRA `(.L_x_16) ;  /* 0x00000000007c0947 */ /* 0x000fea0003800000 */
[----:B------:R-:W-:-:S05]  /*08d0*/  LOP3.LUT R7, R5, 0x7fffffff, RZ, 0xc0, !PT ;  /* 0x7fffffff05077812 */ /* 0x000fca00078ec0ff */
[----:B------:R-:W-:-:S05]  /*08e0*/  VIADD R4, R7, 0xffffffff ;  /* 0xffffffff07047836 */ /* 0x000fca0000000000 */
[----:B------:R-:W-:-:S13]  /*08f0*/  ISETP.GE.U32.AND P0, PT, R4, 0x7fefffff, PT ;  /* 0x7fefffff0400780c */ /* 0x000fda0003f06070 */
[----:B------:R-:W-:Y:S01]  /*0900*/  @P0 LOP3.LUT R5, R3, 0x7ff00000, RZ, 0x3c, !PT ;  /* 0x7ff0000003050812 */ /* 0x000fe200078e3cff */
[----:B------:R-:W-:Y:S01]  /*0910*/  @P0 IMAD.MOV.U32 R4, RZ, RZ, RZ ;  /* 0x000000ffff040224 */ /* 0x000fe200078e00ff */
[----:B------:R-:W-:Y:S06]  /*0920*/  @P0 BRA `(.L_x_17) ;  /* 0x00000000006c0947 */ /* 0x000fec0003800000 */
[----:B------:R-:W-:-:S13]  /*0930*/  ISETP.GE.U32.AND P0, PT, R7, 0x1000001, PT ;  /* 0x010000010700780c */ /* 0x000fda0003f06070 */
[----:B------:R-:W-:Y:S05]  /*0940*/  @!P0 BRA `(.L_x_18) ;  /* 0x0000000000348947 */ /* 0x000fea0003800000 */
[----:B------:R-:W-:Y:S02]  /*0950*/  VIADD R5, R3, 0xc0200000 ;  /* 0xc020000003057836 */ /* 0x000fe40000000000 */
[----:B------:R-:W-:Y:S02]  /*0960*/  IMAD.MOV.U32 R4, RZ, RZ, R2 ;  /* 0x000000ffff047224 */ /* 0x000fe400078e0002 */
[----:B------:R-:W0:Y:S04]  /*0970*/  MUFU.RCP64H R7, R5 ;  /* 0x0000000500077308 */ /* 0x000e280000001800 */
[----:B0-----:R-:W-:-:S08]  /*0980*/  DFMA R8, -R4, R6, 1 ;  /* 0x3ff000000408742b */ /* 0x001fd00000000106 */
[----:B------:R-:W-:-:S08]  /*0990*/  DFMA R8, R8, R8, R8 ;  /* 0x000000080808722b */ /* 0x000fd00000000008 */
[----:B------:R-:W-:-:S08]  /*09a0*/  DFMA R8, R6, R8, R6 ;  /* 0x000000080608722b */ /* 0x000fd00000000006 */
[----:B------:R-:W-:-:S08]  /*09b0*/  DFMA R6, -R4, R8, 1 ;  /* 0x3ff000000406742b */ /* 0x000fd00000000108 */
[----:B------:R-:W-:-:S08]  /*09c0*/  DFMA R6, R8, R6, R8 ;  /* 0x000000060806722b */ /* 0x000fd00000000008 */
[----:B------:R-:W-:-:S08]  /*09d0*/  DMUL R6, R6, 2.2250738585072013831e-308 ;  /* 0x0010000006067828 */ /* 0x000fd00000000000 */
[----:B------:R-:W-:-:S08]  /*09e0*/  DFMA R2, -R2, R6, 1 ;  /* 0x3ff000000202742b */ /* 0x000fd00000000106 */
[----:B------:R-:W-:-:S08]  /*09f0*/  DFMA R2, R2, R2, R2 ;  /* 0x000000020202722b */ /* 0x000fd00000000002 */
[----:B------:R-:W-:Y:S01]  /*0a00*/  DFMA R4, R6, R2, R6 ;  /* 0x000000020604722b */ /* 0x000fe20000000006 */
[----:B------:R-:W-:Y:S10]  /*0a10*/  BRA `(.L_x_17) ;  /* 0x0000000000307947 */ /* 0x000ff40003800000 */
.L_x_18:
[----:B------:R-:W-:Y:S01]  /*0a20*/  DMUL R2, R2, 8.11296384146066816958e+31 ;  /* 0x4690000002027828 */ /* 0x000fe20000000000 */
[----:B------:R-:W-:-:S05]  /*0a30*/  IMAD.MOV.U32 R4, RZ, RZ, R6 ;  /* 0x000000ffff047224 */ /* 0x000fca00078e0006 */
[----:B------:R-:W0:Y:S02]  /*0a40*/  MUFU.RCP64H R5, R3 ;  /* 0x0000000300057308 */ /* 0x000e240000001800 */
[----:B0-----:R-:W-:-:S08]  /*0a50*/  DFMA R6, -R2, R4, 1 ;  /* 0x3ff000000206742b */ /* 0x001fd00000000104 */
[----:B------:R-:W-:-:S08]  /*0a60*/  DFMA R6, R6, R6, R6 ;  /* 0x000000060606722b */ /* 0x000fd00000000006 */
[----:B------:R-:W-:-:S08]  /*0a70*/  DFMA R6, R4, R6, R4 ;  /* 0x000000060406722b */ /* 0x000fd00000000004 */
[----:B------:R-:W-:-:S08]  /*0a80*/  DFMA R4, -R2, R6, 1 ;  /* 0x3ff000000204742b */ /* 0x000fd00000000106 */
[----:B------:R-:W-:-:S08]  /*0a90*/  DFMA R4, R6, R4, R6 ;  /* 0x000000040604722b */ /* 0x000fd00000000006 */
[----:B------:R-:W-:Y:S01]  /*0aa0*/  DMUL R4, R4, 8.11296384146066816958e+31 ;  /* 0x4690000004047828 */ /* 0x000fe20000000000 */
[----:B------:R-:W-:Y:S10]  /*0ab0*/  BRA `(.L_x_17) ;  /* 0x0000000000087947 */ /* 0x000ff40003800000 */
.L_x_16:
[----:B------:R-:W-:Y:S01]  /*0ac0*/  LOP3.LUT R5, R3, 0x80000, RZ, 0xfc, !PT ;  /* 0x0008000003057812 */ /* 0x000fe200078efcff */
[----:B------:R-:W-:-:S07]  /*0ad0*/  IMAD.MOV.U32 R4, RZ, RZ, R2 ;  /* 0x000000ffff047224 */ /* 0x000fce00078e0002 */
.L_x_17:
[----:B------:R-:W-:Y:S01]  /*0ae0*/  IMAD.MOV.U32 R2, RZ, RZ, R0 ;  /* 0x000000ffff027224 */ /* 0x000fe200078e0000 */
[----:B------:R-:W-:-:S04]  /*0af0*/  MOV R3, 0x0 ;  /* 0x0000000000037802 */ /* 0x000fc80000000f00 */
[----:B------:R-:W-:Y:S05]  /*0b00*/  RET.REL.NODEC R2 `(_Z7defecto4GridS_S_) ;  /* 0xfffffff4023c7950 */ /* 0x000fea0003c3ffff */
        .weak           $__internal_1_$__cuda_sm3x_div_rn_noftz_f32_slowpath
        .type           $__internal_1_$__cuda_sm3x_div_rn_noftz_f32_slowpath,@function
        .size           $__internal_1_$__cuda_sm3x_div_rn_noftz_f32_slowpath,($_Z7defecto4GridS_S_$__internal_accurate_pow - $__internal_1_$__cuda_sm3x_div_rn_noftz_f32_slowpath)
$__internal_1_$__cuda_sm3x_div_rn_noftz_f32_slowpath:
[--C-:B------:R-:W-:Y:S01]  /*0b10*/  SHF.R.U32.HI R5, RZ, 0x17, R3.reuse ;  /* 0x00000017ff057819 */ /* 0x100fe20000011603 */
[----:B------:R-:W-:Y:S01]  /*0b20*/  BSSY.RECONVERGENT B1, `(.L_x_19) ;  /* 0x0000064000017945 */ /* 0x000fe20003800200 */
[--C-:B------:R-:W-:Y:S01]  /*0b30*/  SHF.R.U32.HI R4, RZ, 0x17, R0.reuse ;  /* 0x00000017ff047819 */ /* 0x100fe20000011600 */
[----:B------:R-:W-:Y:S01]  /*0b40*/  IMAD.MOV.U32 R6, RZ, RZ, R0 ;  /* 0x000000ffff067224 */ /* 0x000fe200078e0000 */
[----:B------:R-:W-:Y:S01]  /*0b50*/  LOP3.LUT R10, R5, 0xff, RZ, 0xc0, !PT ;  /* 0x000000ff050a7812 */ /* 0x000fe200078ec0ff */
[----:B------:R-:W-:Y:S01]  /*0b60*/  IMAD.MOV.U32 R7, RZ, RZ, R3 ;  /* 0x000000ffff077224 */ /* 0x000fe200078e0003 */
[----:B------:R-:W-:-:S03]  /*0b70*/  LOP3.LUT R5, R4, 0xff, RZ, 0xc0, !PT ;  /* 0x000000ff04057812 */ /* 0x000fc600078ec0ff */
[----:B------:R-:W-:Y:S02]  /*0b80*/  VIADD R9, R10, 0xffffffff ;  /* 0xffffffff0a097836 */ /* 0x000fe40000000000 */
[----:B------:R-:W-:-:S03]  /*0b90*/  VIADD R8, R5, 0xffffffff ;  /* 0xffffffff05087836 */ /* 0x000fc60000000000 */
[----:B------:R-:W-:-:S04]  /*0ba0*/  ISETP.GT.U32.AND P0, PT, R9, 0xfd, PT ;  /* 0x000000fd0900780c */ /* 0x000fc80003f04070 */
[----:B------:R-:W-:-:S13]  /*0bb0*/  ISETP.GT.U32.OR P0, PT, R8, 0xfd, P0 ;  /* 0x000000fd0800780c */ /* 0x000fda0000704470 */
[----:B------:R-:W-:Y:S01]  /*0bc0*/  @!P0 IMAD.MOV.U32 R4, RZ, RZ, RZ ;  /* 0x000000ffff048224 */ /* 0x000fe200078e00ff */
[----:B------:R-:W-:Y:S06]  /*0bd0*/  @!P0 BRA `(.L_x_20) ;  /* 0x00000000005c8947 */ /* 0x000fec0003800000 */
[----:B------:R-:W-:Y:S02]  /*0be0*/  FSETP.GTU.FTZ.AND P0, PT, |R0|, +INF , PT ;  /* 0x7f8000000000780b */ /* 0x000fe40003f1c200 */
[----:B------:R-:W-:-:S04]  /*0bf0*/  FSETP.GTU.FTZ.AND P1, PT, |R3|, +INF , PT ;  /* 0x7f8000000300780b */ /* 0x000fc80003f3c200 */
[----:B------:R-:W-:-:S13]  /*0c00*/  PLOP3.LUT P0, PT, P0, P1, PT, 0xf8, 0x8f ;  /* 0x00000000008f781c */ /* 0x000fda0000703f70 */
[----:B------:R-:W-:Y:S05]  /*0c10*/  @P0 BRA `(.L_x_21) ;  /* 0x00000004004c0947 */ /* 0x000fea0003800000 */
[----:B------:R-:W-:-:S13]  /*0c20*/  LOP3.LUT P0, RZ, R7, 0x7fffffff, R6, 0xc8, !PT ;  /* 0x7fffffff07ff7812 */ /* 0x000fda000780c806 */
[----:B------:R-:W-:Y:S05]  /*0c30*/  @!P0 BRA `(.L_x_22) ;  /* 0x00000004003c8947 */ /* 0x000fea0003800000 */
[C---:B------:R-:W-:Y:S02]  /*0c40*/  FSETP.NEU.FTZ.AND P0, PT, |R0|.reuse, +INF , PT ;  /* 0x7f8000000000780b */ /* 0x040fe40003f1d200 */
[----:B------:R-:W-:Y:S02]  /*0c50*/  FSETP.NEU.FTZ.AND P2, PT, |R3|, +INF , PT ;  /* 0x7f8000000300780b */ /* 0x000fe40003f5d200 */
[----:B------:R-:W-:-:S11]  /*0c60*/  FSETP.NEU.FTZ.AND P1, PT, |R0|, +INF , PT ;  /* 0x7f8000000000780b */ /* 0x000fd60003f3d200 */
[----:B------:R-:W-:Y:S05]  /*0c70*/  @!P2 BRA !P0, `(.L_x_22) ;  /* 0x00000004002ca947 */ /* 0x000fea0004000000 */
[----:B------:R-:W-:-:S04]  /*0c80*/  LOP3.LUT P0, RZ, R6, 0x7fffffff, RZ, 0xc0, !PT ;  /* 0x7fffffff06ff7812 */ /* 0x000fc8000780c0ff */
[----:B------:R-:W-:-:S13]  /*0c90*/  PLOP3.LUT P0, PT, P2, P0, PT, 0x2f, 0xf2 ;  /* 0x0000000000f2781c */ /* 0x000fda0001700577 */
[----:B------:R-:W-:Y:S05]  /*0ca0*/  @P0 BRA `(.L_x_23) ;  /* 0x0000000400180947 */ /* 0x000fea0003800000 */
[----:B------:R-:W-:-:S04]  /*0cb0*/  LOP3.LUT P0, RZ, R7, 0x7fffffff, RZ, 0xc0, !PT ;  /* 0x7fffffff07ff7812 */ /* 0x000fc8000780c0ff */
[----:B------:R-:W-:-:S13]  /*0cc0*/  PLOP3.LUT P0, PT, P1, P0, PT, 0x2f, 0xf2 ;  /* 0x0000000000f2781c */ /* 0x000fda0000f00577 */
[----:B------:R-:W-:Y:S05]  /*0cd0*/  @P0 BRA `(.L_x_24) ;  /* 0x0000000400000947 */ /* 0x000fea0003800000 */
[----:B------:R-:W-:Y:S02]  /*0ce0*/  ISETP.GE.AND P0, PT, R8, RZ, PT ;  /* 0x000000ff0800720c */ /* 0x000fe40003f06270 */
[----:B------:R-:W-:-:S11]  /*0cf0*/  ISETP.GE.AND P1, PT, R9, RZ, PT ;  /* 0x000000ff0900720c */ /* 0x000fd60003f26270 */
[----:B------:R-:W-:Y:S02]  /*0d00*/  @P0 IMAD.MOV.U32 R4, RZ, RZ, RZ ;  /* 0x000000ffff040224 */ /* 0x000fe400078e00ff */
[----:B------:R-:W-:Y:S01]  /*0d10*/  @!P0 FFMA R6, R0, 1.84467440737095516160e+19, RZ ;  /* 0x5f80000000068823 */ /* 0x000fe200000000ff */
[----:B------:R-:W-:Y:S02]  /*0d20*/  @!P0 IMAD.MOV.U32 R4, RZ, RZ, -0x40 ;  /* 0xffffffc0ff048424 */ /* 0x000fe400078e00ff */
[----:B------:R-:W-:Y:S02]  /*0d30*/  @!P1 FFMA R7, R3, 1.84467440737095516160e+19, RZ ;  /* 0x5f80000003079823 */ /* 0x000fe400000000ff */
[----:B------:R-:W-:-:S07]  /*0d40*/  @!P1 VIADD R4, R4, 0x40 ;  /* 0x0000004004049836 */ /* 0x000fce0000000000 */
.L_x_20:
[----:B------:R-:W-:Y:S01]  /*0d50*/  LEA R0, R10, 0xc0800000, 0x17 ;  /* 0xc08000000a007811 */ /* 0x000fe200078eb8ff */
[----:B------:R-:W-:Y:S01]  /*0d60*/  VIADD R5, R5, 0xffffff81 ;  /* 0xffffff8105057836 */ /* 0x000fe20000000000 */
[----:B------:R-:W-:Y:S03]  /*0d70*/  BSSY.RECONVERGENT B2, `(.L_x_25) ;  /* 0x0000035000027945 */ /* 0x000fe60003800200 */
[----:B------:R-:W-:Y:S02]  /*0d80*/  IMAD.IADD R7, R7, 0x1, -R0 ;  /* 0x0000000107077824 */ /* 0x000fe400078e0a00 */
[C---:B------:R-:W-:Y:S01]  /*0d90*/  IMAD R0, R5.reuse, -0x800000, R6 ;  /* 0xff80000005007824 */ /* 0x040fe200078e0206 */
[----:B------:R-:W-:Y:S01]  /*0da0*/  IADD3 R5, PT, PT, R5, 0x7f, -R10 ;  /* 0x0000007f05057810 */ /* 0x000fe20007ffe80a */
[----:B------:R-:W0:Y:S01]  /*0db0*/  MUFU.RCP R3, R7 ;  /* 0x0000000700037308 */ /* 0x000e220000001000 */
[----:B------:R-:W-:-:S03]  /*0dc0*/  FADD.FTZ R9, -R7, -RZ ;  /* 0x800000ff07097221 */ /* 0x000fc60000010100 */
[----:B------:R-:W-:Y:S02]  /*0dd0*/  IMAD.IADD R5, R5, 0x1, R4 ;  /* 0x0000000105057824 */ /* 0x000fe400078e0204 */
[----:B0-----:R-:W-:-:S04]  /*0de0*/  FFMA R8, R3, R9, 1 ;  /* 0x3f80000003087423 */ /* 0x001fc80000000009 */
[----:B------:R-:W-:-:S04]  /*0df0*/  FFMA R8, R3, R8, R3 ;  /* 0x0000000803087223 */ /* 0x000fc80000000003 */
[----:B------:R-:W-:-:S04]  /*0e00*/  FFMA R3, R0, R8, RZ ;  /* 0x0000000800037223 */ /* 0x000fc800000000ff */
[----:B------:R-:W-:-:S04]  /*0e10*/  FFMA R6, R9, R3, R0 ;  /* 0x0000000309067223 */ /* 0x000fc80000000000 */
[----:B------:R-:W-:-:S04]  /*0e20*/  FFMA R11, R8, R6, R3 ;  /* 0x00000006080b7223 */ /* 0x000fc80000000003 */
[----:B------:R-:W-:-:S04]  /*0e30*/  FFMA R6, R9, R11, R0 ;  /* 0x0000000b09067223 */ /* 0x000fc80000000000 */
[----:B------:R-:W-:-:S05]  /*0e40*/  FFMA R0, R8, R6, R11 ;  /* 0x0000000608007223 */ /* 0x000fca000000000b */
[----:B------:R-:W-:-:S04]  /*0e50*/  SHF.R.U32.HI R3, RZ, 0x17, R0 ;  /* 0x00000017ff037819 */ /* 0x000fc80000011600 */
[----:B------:R-:W-:-:S04]  /*0e60*/  LOP3.LUT R3, R3, 0xff, RZ, 0xc0, !PT ;  /* 0x000000ff03037812 */ /* 0x000fc800078ec0ff */
[----:B------:R-:W-:-:S05]  /*0e70*/  IADD3 R7, PT, PT, R3, R5, RZ ;  /* 0x0000000503077210 */ /* 0x000fca0007ffe0ff */
[----:B------:R-:W-:-:S05]  /*0e80*/  VIADD R3, R7, 0xffffffff ;  /* 0xffffffff07037836 */ /* 0x000fca0000000000 */
[----:B------:R-:W-:-:S13]  /*0e90*/  ISETP.GE.U32.AND P0, PT, R3, 0xfe, PT ;  /* 0x000000fe0300780c */ /* 0x000fda0003f06070 */
[----:B------:R-:W-:Y:S05]  /*0ea0*/  @!P0 BRA `(.L_x_26) ;  /* 0x0000000000808947 */ /* 0x000fea0003800000 */
[----:B------:R-:W-:-:S13]  /*0eb0*/  ISETP.GT.AND P0, PT, R7, 0xfe, PT ;  /* 0x000000fe0700780c */ /* 0x000fda0003f04270 */
[----:B------:R-:W-:Y:S05]  /*0ec0*/  @P0 BRA `(.L_x_27) ;  /* 0x00000000006c0947 */ /* 0x000fea0003800000 */
[----:B------:R-:W-:-:S13]  /*0ed0*/  ISETP.GE.AND P0, PT, R7, 0x1, PT ;  /* 0x000000010700780c */ /* 0x000fda0003f06270 */
[----:B------:R-:W-:Y:S05]  /*0ee0*/  @P0 BRA `(.L_x_28) ;  /* 0x0000000000740947 */ /* 0x000fea0003800000 */
[----:B------:R-:W-:Y:S02]  /*0ef0*/  ISETP.GE.AND P0, PT, R7, -0x18, PT ;  /* 0xffffffe80700780c */ /* 0x000fe40003f06270 */
[----:B------:R-:W-:-:S11]  /*0f00*/  LOP3.LUT R0, R0, 0x80000000, RZ, 0xc0, !PT ;  /* 0x8000000000007812 */ /* 0x000fd600078ec0ff */
[----:B------:R-:W-:Y:S05]  /*0f10*/  @!P0 BRA `(.L_x_28) ;  /* 0x0000000000688947 */ /* 0x000fea0003800000 */
[CCC-:B------:R-:W-:Y:S01]  /*0f20*/  FFMA.RZ R3, R8.reuse, R6.reuse, R11.reuse ;  /* 0x0000000608037223 */ /* 0x1c0fe2000000c00b */
[CCC-:B------:R-:W-:Y:S01]  /*0f30*/  FFMA.RM R4, R8.reuse, R6.reuse, R11.reuse ;  /* 0x0000000608047223 */ /* 0x1c0fe2000000400b */
[C---:B------:R-:W-:Y:S02]  /*0f40*/  ISETP.NE.AND P2, PT, R7.reuse, RZ, PT ;  /* 0x000000ff0700720c */ /* 0x040fe40003f45270 */
[----:B------:R-:W-:Y:S02]  /*0f50*/  ISETP.NE.AND P1, PT, R7, RZ, PT ;  /* 0x000000ff0700720c */ /* 0x000fe40003f25270 */
[----:B------:R-:W-:Y:S01]  /*0f60*/  LOP3.LUT R5, R3, 0x7fffff, RZ, 0xc0, !PT ;  /* 0x007fffff03057812 */ /* 0x000fe200078ec0ff */
[----:B------:R-:W-:Y:S01]  /*0f70*/  FFMA.RP R3, R8, R6, R11 ;  /* 0x0000000608037223 */ /* 0x000fe2000000800b */
[----:B------:R-:W-:Y:S02]  /*0f80*/  VIADD R6, R7, 0x20 ;  /* 0x0000002007067836 */ /* 0x000fe40000000000 */
[----:B------:R-:W-:Y:S01]  /*0f90*/  LOP3.LUT R5, R5, 0x800000, RZ, 0xfc, !PT ;  /* 0x0080000005057812 */ /* 0x000fe200078efcff */
[----:B------:R-:W-:Y:S01]  /*0fa0*/  IMAD.MOV R7, RZ, RZ, -R7 ;  /* 0x000000ffff077224 */ /* 0x000fe200078e0a07 */
[----:B------:R-:W-:-:S02]  /*0fb0*/  FSETP.NEU.FTZ.AND P0, PT, R3, R4, PT ;  /* 0x000000040300720b */ /* 0x000fc40003f1d000 */
[----:B------:R-:W-:Y:S02]  /*0fc0*/  SHF.L.U32 R6, R5, R6, RZ ;  /* 0x0000000605067219 */ /* 0x000fe400000006ff */
[----:B------:R-:W-:Y:S02]  /*0fd0*/  SEL R4, R7, RZ, P2 ;  /* 0x000000ff07047207 */ /* 0x000fe40001000000 */
[----:B------:R-:W-:Y:S02]  /*0fe0*/  ISETP.NE.AND P1, PT, R6, RZ, P1 ;  /* 0x000000ff0600720c */ /* 0x000fe40000f25270 */
[----:B------:R-:W-:Y:S02]  /*0ff0*/  SHF.R.U32.HI R4, RZ, R4, R5 ;  /* 0x00000004ff047219 */ /* 0x000fe40000011605 */
[----:B------:R-:W-:Y:S02]  /*1000*/  PLOP3.LUT P0, PT, P0, P1, PT, 0xf8, 0x8f ;  /* 0x00000000008f781c */ /* 0x000fe40000703f70 */
[----:B------:R-:W-:-:S02]  /*1010*/  SHF.R.U32.HI R6, RZ, 0x1, R4 ;  /* 0x00000001ff067819 */ /* 0x000fc40000011604 */
[----:B------:R-:W-:-:S04]  /*1020*/  SEL R3, RZ, 0x1, !P0 ;  /* 0x00000001ff037807 */ /* 0x000fc80004000000 */
[----:B------:R-:W-:-:S04]  /*1030*/  LOP3.LUT R3, R3, 0x1, R6, 0xf8, !PT ;  /* 0x0000000103037812 */ /* 0x000fc800078ef806 */
[----:B------:R-:W-:-:S05]  /*1040*/  LOP3.LUT R3, R3, R4, RZ, 0xc0, !PT ;  /* 0x0000000403037212 */ /* 0x000fca00078ec0ff */
[----:B------:R-:W-:-:S05]  /*1050*/  IMAD.IADD R3, R6, 0x1, R3 ;  /* 0x0000000106037824 */ /* 0x000fca00078e0203 */
[----:B------:R-:W-:Y:S01]  /*1060*/  LOP3.LUT R0, R3, R0, RZ, 0xfc, !PT ;  /* 0x0000000003007212 */ /* 0x000fe200078efcff */
[----:B------:R-:W-:Y:S06]  /*1070*/  BRA `(.L_x_28) ;  /* 0x0000000000107947 */ /* 0x000fec0003800000 */
.L_x_27:
[----:B------:R-:W-:-:S04]  /*1080*/  LOP3.LUT R0, R0, 0x80000000, RZ, 0xc0, !PT ;  /* 0x8000000000007812 */ /* 0x000fc800078ec0ff */
[----:B------:R-:W-:Y:S01]  /*1090*/  LOP3.LUT R0, R0, 0x7f800000, RZ, 0xfc, !PT ;  /* 0x7f80000000007812 */ /* 0x000fe200078efcff */
[----:B------:R-:W-:Y:S06]  /*10a0*/  BRA `(.L_x_28) ;  /* 0x0000000000047947 */ /* 0x000fec0003800000 */
.L_x_26:
[----:B------:R-:W-:-:S07]  /*10b0*/  IMAD R0, R5, 0x800000, R0 ;  /* 0x0080000005007824 */ /* 0x000fce00078e0200 */
.L_x_28:
[----:B------:R-:W-:Y:S05]  /*10c0*/  BSYNC.RECONVERGENT B2 ;  /* 0x0000000000027941 */ /* 0x000fea0003800200 */
.L_x_25:
[----:B------:R-:W-:Y:S05]  /*10d0*/  BRA `(.L_x_29) ;  /* 0x0000000000207947 */ /* 0x000fea0003800000 */
.L_x_24:
[----:B------:R-:W-:-:S04]  /*10e0*/  LOP3.LUT R0, R7, 0x80000000, R6, 0x48, !PT ;  /* 0x8000000007007812 */ /* 0x000fc800078e4806 */
[----:B------:R-:W-:Y:S01]  /*10f0*/  LOP3.LUT R0, R0, 0x7f800000, RZ, 0xfc, !PT ;  /* 0x7f80000000007812 */ /* 0x000fe200078efcff */
[----:B------:R-:W-:Y:S06]  /*1100*/  BRA `(.L_x_29) ;  /* 0x0000000000147947 */ /* 0x000fec0003800000 */
.L_x_23:
[----:B------:R-:W-:Y:S01]  /*1110*/  LOP3.LUT R0, R7, 0x80000000, R6, 0x48, !PT ;  /* 0x8000000007007812 */ /* 0x000fe200078e4806 */
[----:B------:R-:W-:Y:S06]  /*1120*/  BRA `(.L_x_29) ;  /* 0x00000000000c7947 */ /* 0x000fec0003800000 */
.L_x_22:
[----:B------:R-:W0:Y:S01]  /*1130*/  MUFU.RSQ R0, -QNAN ;  /* 0xffc0000000007908 */ /* 0x000e220000001400 */
[----:B------:R-:W-:Y:S05]  /*1140*/  BRA `(.L_x_29) ;  /* 0x0000000000047947 */ /* 0x000fea0003800000 */
.L_x_21:
[----:B------:R-:W-:-:S07]  /*1150*/  FADD.FTZ R0, R0, R3 ;  /* 0x0000000300007221 */ /* 0x000fce0000010000 */
.L_x_29:
[----:B------:R-:W-:Y:S05]  /*1160*/  BSYNC.RECONVERGENT B1 ;  /* 0x0000000000017941 */ /* 0x000fea0003800200 */
.L_x_19:
[----:B------:R-:W-:-:S04]  /*1170*/  IMAD.MOV.U32 R3, RZ, RZ, 0x0 ;  /* 0x00000000ff037424 */ /* 0x000fc800078e00ff */
[----:B0-----:R-:W-:Y:S05]  /*1180*/  RET.REL.NODEC R2 `(_Z7defecto4GridS_S_) ;  /* 0xffffffec029c7950 */ /* 0x001fea0003c3ffff */
        .type           $_Z7defecto4GridS_S_$__internal_accurate_pow,@function
        .size           $_Z7defecto4GridS_S_$__internal_accurate_pow,(.L_x_62 - $_Z7defecto4GridS_S_$__internal_accurate_pow)
$_Z7defecto4GridS_S_$__internal_accurate_pow:
[----:B------:R-:W-:Y:S01]  /*1190*/  DADD R6, -RZ, |R2| ;  /* 0x00000000ff067229 */ /* 0x000fe20000000502 */
[----:B------:R-:W-:Y:S01]  /*11a0*/  IMAD.MOV.U32 R14, RZ, RZ, RZ ;  /* 0x000000ffff0e7224 */ /* 0x000fe200078e00ff */
[----:B------:R-:W-:Y:S01]  /*11b0*/  UMOV UR6, 0x7d2cafe2 ;  /* 0x7d2cafe200067882 */ /* 0x000fe20000000000 */
[----:B------:R-:W-:Y:S01]  /*11c0*/  IMAD.MOV.U32 R10, RZ, RZ, 0x41ad3b5a ;  /* 0x41ad3b5aff0a7424 */ /* 0x000fe200078e00ff */
[----:B------:R-:W-:Y:S01]  /*11d0*/  UMOV UR7, 0x3eb0f5ff ;  /* 0x3eb0f5ff00077882 */ /* 0x000fe20000000000 */
[----:B------:R-:W-:Y:S01]  /*11e0*/  IMAD.MOV.U32 R11, RZ, RZ, 0x3ed0f5d2 ;  /* 0x3ed0f5d2ff0b7424 */ /* 0x000fe200078e00ff */
[----:B------:R-:W-:Y:S01]  /*11f0*/  UMOV UR8, 0x3b39803f ;  /* 0x3b39803f00087882 */ /* 0x000fe20000000000 */
[----:B------:R-:W-:-:S03]  /*1200*/  UMOV UR9, 0x3c7abc9e ;  /* 0x3c7abc9e00097882 */ /* 0x000fc60000000000 */
[----:B------:R-:W-:Y:S01]  /*1210*/  ISETP.GT.U32.AND P0, PT, R7, 0xfffff, PT ;  /* 0x000fffff0700780c */ /* 0x000fe20003f04070 */
[----:B------:R-:W-:-:S12]  /*1220*/  IMAD.MOV.U32 R4, RZ, RZ, R7 ;  /* 0x000000ffff047224 */ /* 0x000fd800078e0007 */
[----:B------:R-:W-:-:S10]  /*1230*/  @!P0 DMUL R20, R6, 1.80143985094819840000e+16 ;  /* 0x4350000006148828 */ /* 0x000fd40000000000 */
[----:B------:R-:W-:Y:S02]  /*1240*/  @!P0 IMAD.MOV.U32 R4, RZ, RZ, R21 ;  /* 0x000000ffff048224 */ /* 0x000fe400078e0015 */
[----:B------:R-:W-:-:S03]  /*1250*/  @!P0 IMAD.MOV.U32 R6, RZ, RZ, R20 ;  /* 0x000000ffff068224 */ /* 0x000fc600078e0014 */
[----:B------:R-:W-:Y:S01]  /*1260*/  LOP3.LUT R4, R4, 0x800fffff, RZ, 0xc0, !PT ;  /* 0x800fffff04047812 */ /* 0x000fe200078ec0ff */
[----:B------:R-:W-:Y:S01]  /*1270*/  IMAD.MOV.U32 R12, RZ, RZ, R6 ;  /* 0x000000ffff0c7224 */ /* 0x000fe200078e0006 */
[----:B------:R-:W-:Y:S02]  /*1280*/  SHF.R.U32.HI R6, RZ, 0x14, R7 ;  /* 0x00000014ff067819 */ /* 0x000fe40000011607 */
[----:B------:R-:W-:Y:S02]  /*1290*/  LOP3.LUT R13, R4, 0x3ff00000, RZ, 0xfc, !PT ;  /* 0x3ff00000040d7812 */ /* 0x000fe400078efcff */
[----:B------:R-:W-:Y:S02]  /*12a0*/  @!P0 LEA.HI R6, R21, 0xffffffca, RZ, 0xc ;  /* 0xffffffca15068811 */ /* 0x000fe400078f60ff */
[----:B------:R-:W-:-:S03]  /*12b0*/  ISETP.GE.U32.AND P1, PT, R13, 0x3ff6a09f, PT ;  /* 0x3ff6a09f0d00780c */ /* 0x000fc60003f26070 */
[----:B------:R-:W-:-:S10]  /*12c0*/  VIADD R7, R6, 0xfffffc01 ;  /* 0xfffffc0106077836 */ /* 0x000fd40000000000 */
[----:B------:R-:W-:Y:S02]  /*12d0*/  @P1 VIADD R5, R13, 0xfff00000 ;  /* 0xfff000000d051836 */ /* 0x000fe40000000000 */
[----:B------:R-:W-:-:S03]  /*12e0*/  @P1 VIADD R7, R6, 0xfffffc02 ;  /* 0xfffffc0206071836 */ /* 0x000fc60000000000 */
[----:B------:R-:W-:Y:S02]  /*12f0*/  @P1 MOV R13, R5 ;  /* 0x00000005000d1202 */ /* 0x000fe40000000f00 */
[----:B------:R-:W-:Y:S01]  /*1300*/  LOP3.LUT R6, R7, 0x80000000, RZ, 0x3c, !PT ;  /* 0x8000000007067812 */ /* 0x000fe200078e3cff */
[----:B------:R-:W-:-:S03]  /*1310*/  IMAD.MOV.U32 R7, RZ, RZ, 0x43300000 ;  /* 0x43300000ff077424 */ /* 0x000fc600078e00ff */
[C---:B------:R-:W-:Y:S02]  /*1320*/  DADD R8, R12.reuse, 1 ;  /* 0x3ff000000c087429 */ /* 0x040fe40000000000 */
[----:B------:R-:W-:-:S04]  /*1330*/  DADD R12, R12, -1 ;  /* 0xbff000000c0c7429 */ /* 0x000fc80000000000 */
[----:B------:R-:W0:Y:S02]  /*1340*/  MUFU.RCP64H R15, R9 ;  /* 0x00000009000f7308 */ /* 0x000e240000001800 */
[----:B0-----:R-:W-:-:S08]  /*1350*/  DFMA R4, -R8, R14, 1 ;  /* 0x3ff000000804742b */ /* 0x001fd0000000010e */
[----:B------:R-:W-:-:S08]  /*1360*/  DFMA R4, R4, R4, R4 ;  /* 0x000000040404722b */ /* 0x000fd00000000004 */
[----:B------:R-:W-:-:S08]  /*1370*/  DFMA R14, R14, R4, R14 ;  /* 0x000000040e0e722b */ /* 0x000fd0000000000e */
[----:B------:R-:W-:-:S08]  /*1380*/  DMUL R4, R12, R14 ;  /* 0x0000000e0c047228 */ /* 0x000fd00000000000 */
[----:B------:R-:W-:-:S08]  /*1390*/  DFMA R4, R12, R14, R4 ;  /* 0x0000000e0c04722b */ /* 0x000fd00000000004 */
[----:B------:R-:W-:-:S08]  /*13a0*/  DMUL R16, R4, R4 ;  /* 0x0000000404107228 */ /* 0x000fd00000000000 */
[----:B------:R-:W-:Y:S01]  /*13b0*/  DFMA R8, R16, UR6, R10 ;  /* 0x0000000610087c2b */ /* 0x000fe2000800000a */
[----:B------:R-:W-:Y:S01]  /*13c0*/  UMOV UR6, 0x75488a3f ;  /* 0x75488a3f00067882 */ /* 0x000fe20000000000 */
[----:B------:R-:W-:Y:S01]  /*13d0*/  UMOV UR7, 0x3ef3b20a ;  /* 0x3ef3b20a00077882 */ /* 0x000fe20000000000 */
[----:B------:R-:W-:-:S05]  /*13e0*/  DADD R10, R12, -R4 ;  /* 0x000000000c0a7229 */ /* 0x000fca0000000804 */
[----:B------:R-:W-:Y:S01]  /*13f0*/  DFMA R8, R16, R8, UR6 ;  /* 0x0000000610087e2b */ /* 0x000fe20008000008 */
[----:B------:R-:W-:Y:S01]  /*1400*/  UMOV UR6, 0xe4faecd5 ;  /* 0xe4faecd500067882 */ /* 0x000fe20000000000 */
[----:B------:R-:W-:Y:S01]  /*1410*/  UMOV UR7, 0x3f1745cd ;  /* 0x3f1745cd00077882 */ /* 0x000fe20000000000 */
[----:B------:R-:W-:Y:S02]  /*1420*/  DADD R22, R10, R10 ;  /* 0x000000000a167229 */ /* 0x000fe4000000000a */
[----:B------:R-:W-:-:S03]  /*1430*/  DMUL R10, R4, R4 ;  /* 0x00000004040a7228 */ /* 0x000fc60000000000 */
[----:B------:R-:W-:Y:S01]  /*1440*/  DFMA R8, R16, R8, UR6 ;  /* 0x0000000610087e2b */ /* 0x000fe20008000008 */
[----:B------:R-:W-:Y:S01]  /*1450*/  UMOV UR6, 0x258a578b ;  /* 0x258a578b00067882 */ /* 0x000fe20000000000 */
[----:B------:R-:W-:Y:S01]  /*1460*/  UMOV UR7, 0x3f3c71c7 ;  /* 0x3f3c71c700077882 */ /* 0x000fe20000000000 */
[----:B------:R-:W-:Y:S02]  /*1470*/  DFMA R22, R12, -R4, R22 ;  /* 0x800000040c16722b */ /* 0x000fe40000000016 */
[----:B------:R-:W-:-:S03]  /*1480*/  DMUL R12, R4, R10 ;  /* 0x0000000a040c7228 */ /* 0x000fc60000000000 */
[----:B------:R-:W-:Y:S01]  /*1490*/  DFMA R8, R16, R8, UR6 ;  /* 0x0000000610087e2b */ /* 0x000fe20008000008 */
[----:B------:R-:W-:Y:S01]  /*14a0*/  UMOV UR6, 0x9242b910 ;  /* 0x9242b91000067882 */ /* 0x000fe20000000000 */
[----:B------:R-:W-:Y:S01]  /*14b0*/  UMOV UR7, 0x3f624924 ;  /* 0x3f62492400077882 */ /* 0x000fe20000000000 */
[----:B------:R-:W-:Y:S02]  /*14c0*/  DMUL R14, R14, R22 ;  /* 0x000000160e0e7228 */ /* 0x000fe40000000000 */
[----:B------:R-:W-:-:S03]  /*14d0*/  DFMA R22, R4, R10, -R12 ;  /* 0x0000000a0416722b */ /* 0x000fc6000000080c */
[----:B------:R-:W-:Y:S01]  /*14e0*/  DFMA R8, R16, R8, UR6 ;  /* 0x0000000610087e2b */ /* 0x000fe20008000008 */
[----:B------:R-:W-:Y:S01]  /*14f0*/  UMOV UR6, 0x99999dfb ;  /* 0x99999dfb00067882 */ /* 0x000fe20000000000 */
[----:B------:R-:W-:-:S03]  /*1500*/  UMOV UR7, 0x3f899999 ;  /* 0x3f89999900077882 */ /* 0x000fc60000000000 */
[----:B------:R-:W-:Y:S01]  /*1510*/  VIADD R27, R15, 0x100000 ;  /* 0x001000000f1b7836 */ /* 0x000fe20000000000 */
[----:B------:R-:W-:Y:S01]  /*1520*/  DFMA R22, R14, R10, R22 ;  /* 0x0000000a0e16722b */ /* 0x000fe20000000016 */
[----:B------:R-:W-:Y:S01]  /*1530*/  IMAD.MOV.U32 R26, RZ, RZ, R14 ;  /* 0x000000ffff1a7224 */ /* 0x000fe200078e000e */
[----:B------:R-:W-:Y:S01]  /*1540*/  DFMA R18, R16, R8, UR6 ;  /* 0x0000000610127e2b */ /* 0x000fe20008000008 */
[----:B------:R-:W-:Y:S01]  /*1550*/  UMOV UR6, 0x55555555 ;  /* 0x5555555500067882 */ /* 0x000fe20000000000 */
[----:B------:R-:W-:-:S06]  /*1560*/  UMOV UR7, 0x3fb55555 ;  /* 0x3fb5555500077882 */ /* 0x000fcc0000000000 */
[----:B------:R-:W-:-:S08]  /*1570*/  DFMA R8, R16, R18, UR6 ;  /* 0x0000000610087e2b */ /* 0x000fd00008000012 */
[----:B------:R-:W-:Y:S01]  /*1580*/  DADD R24, -R8, UR6 ;  /* 0x0000000608187e29 */ /* 0x000fe20008000100 */
[----:B------:R-:W-:Y:S01]  /*1590*/  UMOV UR6, 0xb9e7b0 ;  /* 0x00b9e7b000067882 */ /* 0x000fe20000000000 */
[----:B------:R-:W-:-:S06]  /*15a0*/  UMOV UR7, 0x3c46a4cb ;  /* 0x3c46a4cb00077882 */ /* 0x000fcc0000000000 */
[----:B------:R-:W-:Y:S02]  /*15b0*/  DFMA R16, R16, R18, R24 ;  /* 0x000000121010722b */ /* 0x000fe40000000018 */
[----:B------:R-:W-:-:S06]  /*15c0*/  DFMA R24, R4, R4, -R10 ;  /* 0x000000040418722b */ /* 0x000fcc000000080a */
[----:B------:R-:W-:Y:S01]  /*15d0*/  DADD R16, R16, -UR6 ;  /* 0x8000000610107e29 */ /* 0x000fe20008000000 */
[----:B------:R-:W-:Y:S01]  /*15e0*/  UMOV UR6, 0x80000000 ;  /* 0x8000000000067882 */ /* 0x000fe20000000000 */
[----:B------:R-:W-:Y:S01]  /*15f0*/  DFMA R24, R4, R26, R24 ;  /* 0x0000001a0418722b */ /* 0x000fe20000000018 */
[----:B------:R-:W-:-:S05]  /*1600*/  UMOV UR7, 0x43300000 ;  /* 0x4330000000077882 */ /* 0x000fca0000000000 */
[----:B------:R-:W-:Y:S02]  /*1610*/  DADD R18, R8, R16 ;  /* 0x0000000008127229 */ /* 0x000fe40000000010 */
[----:B------:R-:W-:-:S06]  /*1620*/  DFMA R22, R4, R24, R22 ;  /* 0x000000180416722b */ /* 0x000fcc0000000016 */
[----:B------:R-:W-:Y:S02]  /*1630*/  DMUL R10, R18, R12 ;  /* 0x0000000c120a7228 */ /* 0x000fe40000000000 */
[----:B------:R-:W-:-:S06]  /*1640*/  DADD R8, R8, -R18 ;  /* 0x0000000008087229 */ /* 0x000fcc0000000812 */
[----:B------:R-:W-:Y:S02]  /*1650*/  DFMA R24, R18, R12, -R10 ;  /* 0x0000000c1218722b */ /* 0x000fe4000000080a */
[----:B------:R-:W-:-:S06]  /*1660*/  DADD R8, R16, R8 ;  /* 0x0000000010087229 */ /* 0x000fcc0000000008 */
[----:B------:R-:W-:-:S08]  /*1670*/  DFMA R22, R18, R22, R24 ;  /* 0x000000161216722b */ /* 0x000fd00000000018 */
[----:B------:R-:W-:-:S08]  /*1680*/  DFMA R22, R8, R12, R22 ;  /* 0x0000000c0816722b */ /* 0x000fd00000000016 */
[----:B------:R-:W-:-:S08]  /*1690*/  DADD R12, R10, R22 ;  /* 0x000000000a0c7229 */ /* 0x000fd00000000016 */
[--C-:B------:R-:W-:Y:S02]  /*16a0*/  DADD R8, R4, R12.reuse ;  /* 0x0000000004087229 */ /* 0x100fe4000000000c */
[----:B------:R-:W-:-:S06]  /*16b0*/  DADD R10, R10, -R12 ;  /* 0x000000000a0a7229 */ /* 0x000fcc000000080c */
[----:B------:R-:W-:Y:S02]  /*16c0*/  DADD R4, R4, -R8 ;  /* 0x0000000004047229 */ /* 0x000fe40000000808 */
[----:B------:R-:W-:-:S06]  /*16d0*/  DADD R10, R22, R10 ;  /* 0x00000000160a7229 */ /* 0x000fcc000000000a */
[----:B------:R-:W-:-:S08]  /*16e0*/  DADD R4, R12, R4 ;  /* 0x000000000c047229 */ /* 0x000fd00000000004 */
[----:B------:R-:W-:Y:S02]  /*16f0*/  DADD R4, R10, R4 ;  /* 0x000000000a047229 */ /* 0x000fe40000000004 */
[----:B------:R-:W-:Y:S01]  /*1700*/  DADD R10, R6, -UR6 ;  /* 0x80000006060a7e29 */ /* 0x000fe20008000000 */
[----:B------:R-:W-:Y:S01]  /*1710*/  UMOV UR6, 0xfefa39ef ;  /* 0xfefa39ef00067882 */ /* 0x000fe20000000000 */
[----:B------:R-:W-:-:S04]  /*1720*/  UMOV UR7, 0x3fe62e42 ;  /* 0x3fe62e4200077882 */ /* 0x000fc80000000000 */
[----:B------:R-:W-:-:S08]  /*1730*/  DADD R4, R14, R4 ;  /* 0x000000000e047229 */ /* 0x000fd00000000004 */
[----:B------:R-:W-:-:S08]  /*1740*/  DADD R6, R8, R4 ;  /* 0x0000000008067229 */ /* 0x000fd00000000004 */
[--C-:B------:R-:W-:Y:S02]  /*1750*/  DFMA R12, R10, UR6, R6.reuse ;  /* 0x000000060a0c7c2b */ /* 0x100fe40008000006 */
[----:B------:R-:W-:-:S06]  /*1760*/  DADD R8, R8, -R6 ;  /* 0x0000000008087229 */ /* 0x000fcc0000000806 */
[----:B------:R-:W-:Y:S02]  /*1770*/  DFMA R14, R10, -UR6, R12 ;  /* 0x800000060a0e7c2b */ /* 0x000fe4000800000c */
[----:B------:R-:W-:-:S06]  /*1780*/  DADD R8, R4, R8 ;  /* 0x0000000004087229 */ /* 0x000fcc0000000008 */
[----:B------:R-:W-:-:S08]  /*1790*/  DADD R14, -R6, R14 ;  /* 0x00000000060e7229 */ /* 0x000fd0000000010e */
[----:B------:R-:W-:-:S08]  /*17a0*/  DADD R8, R8, -R14 ;  /* 0x0000000008087229 */ /* 0x000fd0000000080e */
[----:B------:R-:W-:-:S08]  /*17b0*/  DFMA R8, R10, UR8, R8 ;  /* 0x000000080a087c2b */ /* 0x000fd00008000008 */
[----:B------:R-:W-:-:S08]  /*17c0*/  DADD R6, R12, R8 ;  /* 0x000000000c067229 */ /* 0x000fd00000000008 */
[----:B------:R-:W-:Y:S02]  /*17d0*/  DADD R12, R12, -R6 ;  /* 0x000000000c0c7229 */ /* 0x000fe40000000806 */
[----:B------:R-:W-:-:S06]  /*17e0*/  DMUL R4, R6, 2 ;  /* 0x4000000006047828 */ /* 0x000fcc0000000000 */
[----:B------:R-:W-:Y:S02]  /*17f0*/  DADD R10, R8, R12 ;  /* 0x00000000080a7229 */ /* 0x000fe4000000000c */
[----:B------:R-:W-:Y:S01]  /*1800*/  DFMA R6, R6, 2, -R4 ;  /* 0x400000000606782b */ /* 0x000fe20000000804 */
[----:B------:R-:W-:Y:S02]  /*1810*/  IMAD.MOV.U32 R8, RZ, RZ, 0x652b82fe ;  /* 0x652b82feff087424 */ /* 0x000fe400078e00ff */
[----:B------:R-:W-:-:S05]  /*1820*/  IMAD.MOV.U32 R9, RZ, RZ, 0x3ff71547 ;  /* 0x3ff71547ff097424 */ /* 0x000fca00078e00ff */
[----:B------:R-:W-:-:S08]  /*1830*/  DFMA R10, R10, 2, R6 ;  /* 0x400000000a0a782b */ /* 0x000fd00000000006 */
[----:B------:R-:W-:-:S08]  /*1840*/  DADD R6, R4, R10 ;  /* 0x0000000004067229 */ /* 0x000fd0000000000a */
[----:B------:R-:W-:Y:S02]  /*1850*/  DFMA R8, R6, R8, 6.75539944105574400000e+15 ;  /* 0x433800000608742b */ /* 0x000fe40000000008 */
[----:B------:R-:W-:Y:S01]  /*1860*/  FSETP.GEU.AND P0, PT, |R7|, 4.1917929649353027344, PT ;  /* 0x4086232b0700780b */ /* 0x000fe20003f0e200 */
[----:B------:R-:W-:-:S05]  /*1870*/  DADD R4, R4, -R6 ;  /* 0x0000000004047229 */ /* 0x000fca0000000806 */
[----:B------:R-:W-:-:S03]  /*1880*/  DADD R12, R8, -6.75539944105574400000e+15 ;  /* 0xc3380000080c7429 */ /* 0x000fc60000000000 */
[----:B------:R-:W-:-:S05]  /*1890*/  DADD R10, R10, R4 ;  /* 0x000000000a0a7229 */ /* 0x000fca0000000004 */
[----:B------:R-:W-:Y:S01]  /*18a0*/  DFMA R14, R12, -UR6, R6 ;  /* 0x800000060c0e7c2b */ /* 0x000fe20008000006 */
[----:B------:R-:W-:Y:S01]  /*18b0*/  UMOV UR6, 0x3b39803f ;  /* 0x3b39803f00067882 */ /* 0x000fe20000000000 */
[----:B------:R-:W-:-:S06]  /*18c0*/  UMOV UR7, 0x3c7abc9e ;  /* 0x3c7abc9e00077882 */ /* 0x000fcc0000000000 */
[----:B------:R-:W-:Y:S01]  /*18d0*/  DFMA R12, R12, -UR6, R14 ;  /* 0x800000060c0c7c2b */ /* 0x000fe2000800000e */
[----:B------:R-:W-:Y:S01]  /*18e0*/  UMOV UR6, 0x69ce2bdf ;  /* 0x69ce2bdf00067882 */ /* 0x000fe20000000000 */
[----:B------:R-:W-:Y:S01]  /*18f0*/  MOV R14, 0xfca213ea ;  /* 0xfca213ea000e7802 */ /* 0x000fe20000000f00 */
[----:B------:R-:W-:Y:S01]  /*1900*/  IMAD.MOV.U32 R15, RZ, RZ, 0x3e928af3 ;  /* 0x3e928af3ff0f7424 */ /* 0x000fe200078e00ff */
[----:B------:R-:W-:-:S05]  /*1910*/  UMOV UR7, 0x3e5ade15 ;  /* 0x3e5ade1500077882 */ /* 0x000fca0000000000 */
[----:B------:R-:W-:Y:S01]  /*1920*/  DFMA R14, R12, UR6, R14 ;  /* 0x000000060c0e7c2b */ /* 0x000fe2000800000e */
[----:B------:R-:W-:Y:S01]  /*1930*/  UMOV UR6, 0x62401315 ;  /* 0x6240131500067882 */ /* 0x000fe20000000000 */
[----:B------:R-:W-:-:S06]  /*1940*/  UMOV UR7, 0x3ec71dee ;  /* 0x3ec71dee00077882 */ /* 0x000fcc0000000000 */
[----:B------:R-:W-:Y:S01]  /*1950*/  DFMA R14, R12, R14, UR6 ;  /* 0x000000060c0e7e2b */ /* 0x000fe2000800000e */
        /* <DEDUP_REMOVED lines=20> */
[----:B------:R-:W-:-:S08]  /*1aa0*/  DFMA R14, R12, R14, UR6 ;  /* 0x000000060c0e7e2b */ /* 0x000fd0000800000e */
[----:B------:R-:W-:-:S08]  /*1ab0*/  DFMA R14, R12, R14, 1 ;  /* 0x3ff000000c0e742b */ /* 0x000fd0000000000e */
[----:B------:R-:W-:-:S10]  /*1ac0*/  DFMA R14, R12, R14, 1 ;  /* 0x3ff000000c0e742b */ /* 0x000fd4000000000e */
[----:B------:R-:W-:Y:S02]  /*1ad0*/  IMAD R5, R8, 0x100000, R15 ;  /* 0x0010000008057824 */ /* 0x000fe400078e020f */
[----:B------:R-:W-:Y:S01]  /*1ae0*/  IMAD.MOV.U32 R4, RZ, RZ, R14 ;  /* 0x000000ffff047224 */ /* 0x000fe200078e000e */
[----:B------:R-:W-:Y:S06]  /*1af0*/  @!P0 BRA `(.L_x_30) ;  /* 0x0000000000388947 */ /* 0x000fec0003800000 */
[----:B------:R-:W-:Y:S01]  /*1b00*/  FSETP.GEU.AND P1, PT, |R7|, 4.2275390625, PT ;  /* 0x408748000700780b */ /* 0x000fe20003f2e200 */
[C---:B------:R-:W-:Y:S02]  /*1b10*/  DADD R4, R6.reuse, +INF ;  /* 0x7ff0000006047429 */ /* 0x040fe40000000000 */
[----:B------:R-:W-:-:S08]  /*1b20*/  DSETP.GEU.AND P0, PT, R6, RZ, PT ;  /* 0x000000ff0600722a */ /* 0x000fd00003f0e000 */
[----:B------:R-:W-:Y:S02]  /*1b30*/  FSEL R4, R4, RZ, P0 ;  /* 0x000000ff04047208 */ /* 0x000fe40000000000 */
[----:B------:R-:W-:Y:S01]  /*1b40*/  FSEL R5, R5, RZ, P0 ;  /* 0x000000ff05057208 */ /* 0x000fe20000000000 */
[----:B------:R-:W-:Y:S06]  /*1b50*/  @P1 BRA `(.L_x_30) ;  /* 0x0000000000201947 */ /* 0x000fec0003800000 */
[----:B------:R-:W-:-:S04]  /*1b60*/  LEA.HI R4, R8, R8, RZ, 0x1 ;  /* 0x0000000808047211 */ /* 0x000fc800078f08ff */
[----:B------:R-:W-:Y:S01]  /*1b70*/  SHF.R.S32.HI R5, RZ, 0x1, R4 ;  /* 0x00000001ff057819 */ /* 0x000fe20000011404 */
[----:B------:R-:W-:-:S04]  /*1b80*/  IMAD.MOV.U32 R4, RZ, RZ, R14 ;  /* 0x000000ffff047224 */ /* 0x000fc800078e000e */
[----:B------:R-:W-:Y:S02]  /*1b90*/  IMAD.IADD R6, R8, 0x1, -R5 ;  /* 0x0000000108067824 */ /* 0x000fe400078e0a05 */
[----:B------:R-:W-:-:S03]  /*1ba0*/  IMAD R5, R5, 0x100000, R15 ;  /* 0x0010000005057824 */ /* 0x000fc600078e020f */
[----:B------:R-:W-:Y:S01]  /*1bb0*/  LEA R7, R6, 0x3ff00000, 0x14 ;  /* 0x3ff0000006077811 */ /* 0x000fe200078ea0ff */
[----:B------:R-:W-:-:S06]  /*1bc0*/  IMAD.MOV.U32 R6, RZ, RZ, RZ ;  /* 0x000000ffff067224 */ /* 0x000fcc00078e00ff */
[----:B------:R-:W-:-:S11]  /*1bd0*/  DMUL R4, R4, R6 ;  /* 0x0000000604047228 */ /* 0x000fd60000000000 */
.L_x_30:
[----:B------:R-:W-:Y:S02]  /*1be0*/  DFMA R6, R10, R4, R4 ;  /* 0x000000040a06722b */ /* 0x000fe40000000004 */
[----:B------:R-:W-:-:S08]  /*1bf0*/  DSETP.NEU.AND P0, PT, |R4|, +INF , PT ;  /* 0x7ff000000400742a */ /* 0x000fd00003f0d200 */
[----:B------:R-:W-:Y:S01]  /*1c00*/  FSEL R18, R4, R6, !P0 ;  /* 0x0000000604127208 */ /* 0x000fe20004000000 */
[----:B------:R-:W-:Y:S01]  /*1c10*/  IMAD.MOV.U32 R4, RZ, RZ, R0 ;  /* 0x000000ffff047224 */ /* 0x000fe200078e0000 */
[----:B------:R-:W-:Y:S01]  /*1c20*/  FSEL R19, R5, R7, !P0 ;  /* 0x0000000705137208 */ /* 0x000fe20004000000 */
[----:B------:R-:W-:-:S04]  /*1c30*/  IMAD.MOV.U32 R5, RZ, RZ, 0x0 ;  /* 0x00000000ff057424 */ /* 0x000fc800078e00ff */
[----:B------:R-:W-:Y:S05]  /*1c40*/  RET.REL.NODEC R4 `(_Z7defecto4GridS_S_) ;  /* 0xffffffe004ec7950 */ /* 0x000fea0003c3ffff */
.L_x_31:
        /* <DEDUP_REMOVED lines=11> */
.L_x_62:


//--------------------- .text._Z9suaviza_n4GridS_ --------------------------
	.section	.text._Z9suaviza_n4GridS_,"ax",@progbits
	.align	128
        .global         _Z9suaviza_n4GridS_
        .type           _Z9suaviza_n4GridS_,@function
        .size           _Z9suaviza_n4GridS_,(.L_x_64 - _Z9suaviza_n4GridS_)
        .other          _Z9suaviza_n4GridS_,@"STO_CUDA_ENTRY STV_DEFAULT"
_Z9suaviza_n4GridS_:
.text._Z9suaviza_n4GridS_:
        /* <DEDUP_REMOVED lines=16> */
[----:B------:R-:W-:Y:S05]  /*0100*/  CALL.REL.NOINC `($__internal_2_$__cuda_sm20_dblrcp_rn_slowpath_v3) ;  /* 0x0000000400ac7944 */ /* 0x000fea0003c00000 */
.L_x_32:
[----:B------:R-:W-:-:S07]  /*0110*/  MOV R0, 0x130 ;  /* 0x0000013000007802 */ /* 0x000fce0000000f00 */
[----:B------:R-:W-:Y:S05]  /*0120*/  CALL.REL.NOINC `($_Z9suaviza_n4GridS_$__internal_accurate_pow) ;  /* 0x0000000800447944 */ /* 0x000fea0003c00000 */
[----:B------:R-:W0:Y:S01]  /*0130*/  S2R R13, SR_TID.X ;  /* 0x00000000000d7919 */ /* 0x000e220000002100 */
[----:B------:R-:W0:Y:S01]  /*0140*/  LDC R2, c[0x0][0x360] ;  /* 0x0000d800ff027b82 */ /* 0x000e220000000800 */
[----:B------:R-:W1:Y:S01]  /*0150*/  LDCU UR7, c[0x0][0x388] ;  /* 0x00007100ff0777ac */ /* 0x000e620008000800 */
[----:B------:R-:W-:Y:S01]  /*0160*/  MOV R4, 0x400 ;  /* 0x0000040000047802 */ /* 0x000fe20000000f00 */
[----:B------:R-:W2:Y:S01]  /*0170*/  S2R R0, SR_TID.Y ;  /* 0x0000000000007919 */ /* 0x000ea20000002200 */
[----:B------:R-:W-:Y:S01]  /*0180*/  BSSY.RECONVERGENT B0, `(.L_x_33) ;  /* 0x0000042000007945 */ /* 0x000fe20003800200 */
[----:B------:R-:W3:Y:S01]  /*0190*/  LDCU.64 UR8, c[0x0][0x358] ;  /* 0x00006b00ff0877ac */ /* 0x000ee20008000a00 */
[----:B------:R-:W4:Y:S02]  /*01a0*/  S2R R5, SR_CgaCtaId ;  /* 0x0000000000057919 */ /* 0x000f240000008800 */
[----:B------:R-:W0:Y:S01]  /*01b0*/  S2UR UR5, SR_CTAID.X ;  /* 0x00000000000579c3 */ /* 0x000e220000002500 */
[----:B------:R-:W-:-:S07]  /*01c0*/  VIADD R25, R4, 0x400 ;  /* 0x0000040004197836 */ /* 0x000fce0000000000 */
[----:B------:R-:W2:Y:S08]  /*01d0*/  S2UR UR6, SR_CTAID.Y ;  /* 0x00000000000679c3 */ /* 0x000eb00000002600 */
[----:B------:R-:W2:Y:S01]  /*01e0*/  LDC R3, c[0x0][0x364] ;  /* 0x0000d900ff037b82 */ /* 0x000ea20000000800 */
[----:B0-----:R-:W-:Y:S01]  /*01f0*/  IMAD R2, R2, UR5, R13 ;  /* 0x0000000502027c24 */ /* 0x001fe2000f8e020d */
[----:B----4-:R-:W-:-:S02]  /*0200*/  LEA R4, R5, R4, 0x18 ;  /* 0x0000000405047211 */ /* 0x010fc400078ec0ff */
[----:B------:R-:W-:-:S03]  /*0210*/  LEA R25, R5, R25, 0x18 ;  /* 0x0000001905197211 */ /* 0x000fc600078ec0ff */
[----:B------:R-:W-:Y:S02]  /*0220*/  IMAD R5, R13, 0x40, R4 ;  /* 0x000000400d057824 */ /* 0x000fe400078e0204 */
[----:B--2---:R-:W-:Y:S02]  /*0230*/  IMAD R3, R3, UR6, R0 ;  /* 0x0000000603037c24 */ /* 0x004fe4000f8e0200 */
[----:B------:R-:W-:Y:S02]  /*0240*/  IMAD R4, R0, 0x4, R5 ;  /* 0x0000000400047824 */ /* 0x000fe400078e0205 */
[----:B------:R-:W-:Y:S01]  /*0250*/  IMAD R5, R13, 0x48, R25 ;  /* 0x000000480d057824 */ /* 0x000fe200078e0219 */
[----:B------:R-:W-:-:S04]  /*0260*/  VIMNMX R6, PT, PT, R2, R3, !PT ;  /* 0x0000000302067248 */ /* 0x000fc80007fe0100 */
[C---:B------:R-:W-:Y:S02]  /*0270*/  ISETP.GE.AND P1, PT, R6.reuse, UR4, PT ;  /* 0x0000000406007c0c */ /* 0x040fe4000bf26270 */
[----:B-1----:R-:W-:Y:S01]  /*0280*/  ISETP.GE.AND P0, PT, R6, UR7, PT ;  /* 0x0000000706007c0c */ /* 0x002fe2000bf06270 */
[----:B------:R-:W-:Y:S01]  /*0290*/  DADD R6, R8, 2 ;  /* 0x4000000008067429 */ /* 0x000fe20000000000 */
[C---:B------:R-:W-:Y:S02]  /*02a0*/  ISETP.LT.OR P2, PT, R2.reuse, 0x1, P1 ;  /* 0x000000010200780c */ /* 0x040fe40000f41670 */
[----:B------:R-:W-:Y:S02]  /*02b0*/  ISETP.LT.OR P1, PT, R2, RZ, P0 ;  /* 0x000000ff0200720c */ /* 0x000fe40000721670 */
[----:B------:R-:W-:-:S11]  /*02c0*/  ISETP.EQ.OR P0, PT, R3, RZ, P2 ;  /* 0x000000ff0300720c */ /* 0x000fd60001702670 */
[----:B---3--:R-:W-:Y:S05]  /*02d0*/  @P1 BRA `(.L_x_34) ;  /* 0x0000000000b01947 */ /* 0x008fea0003800000 */
[----:B------:R-:W-:Y:S01]  /*02e0*/  UIADD3 UR5, UPT, UPT, UR7, -0x2, URZ ;  /* 0xfffffffe07057890 */ /* 0x000fe2000fffe0ff */
[C---:B------:R-:W-:Y:S01]  /*02f0*/  ISETP.GE.U32.AND P1, PT, R3.reuse, UR4, PT ;  /* 0x0000000403007c0c */ /* 0x040fe2000bf26070 */
[----:B------:R-:W0:Y:S01]  /*0300*/  LDC.64 R18, c[0x0][0x380] ;  /* 0x0000e000ff127b82 */ /* 0x000e220000000a00 */
[C---:B------:R-:W-:Y:S01]  /*0310*/  ISETP.NE.AND P2, PT, R2.reuse, RZ, PT ;  /* 0x000000ff0200720c */ /* 0x040fe20003f45270 */
[----:B------:R-:W-:Y:S01]  /*0320*/  USHF.R.S32.HI UR6, URZ, 0x1f, UR5 ;  /* 0x0000001fff067899 */ /* 0x000fe20008011405 */
[----:B------:R-:W-:Y:S01]  /*0330*/  ISETP.NE.AND P3, PT, R3, RZ, PT ;  /* 0x000000ff0300720c */ /* 0x000fe20003f65270 */
[C---:B------:R-:W-:Y:S01]  /*0340*/  IMAD R24, R2.reuse, UR7, RZ ;  /* 0x0000000702187c24 */ /* 0x040fe2000f8e02ff */
[----:B------:R-:W-:Y:S01]  /*0350*/  ISETP.GE.U32.AND P4, PT, R2, UR4, PT ;  /* 0x0000000402007c0c */ /* 0x000fe2000bf86070 */
[----:B------:R-:W-:Y:S01]  /*0360*/  ULEA.HI UR6, UR6, UR5, URZ, 0x4 ;  /* 0x0000000506067291 */ /* 0x000fe2000f8f20ff */
[----:B------:R-:W-:Y:S01]  /*0370*/  ISETP.NE.OR P2, PT, R13, RZ, !P2 ;  /* 0x000000ff0d00720c */ /* 0x000fe20005745670 */
[----:B------:R-:W1:Y:S01]  /*0380*/  LDC.64 R20, c[0x0][0x390] ;  /* 0x0000e400ff147b82 */ /* 0x000e620000000a00 */
[----:B------:R-:W-:Y:S01]  /*0390*/  ISETP.NE.OR P3, PT, R0, RZ, !P3 ;  /* 0x000000ff0000720c */ /* 0x000fe20005f65670 */
[----:B------:R-:W-:Y:S01]  /*03a0*/  ULOP3.LUT UR6, UR6, 0xfffffff0, URZ, 0xc0, !UPT ;  /* 0xfffffff006067892 */ /* 0x000fe2000f8ec0ff */
[----:B------:R-:W-:-:S03]  /*03b0*/  IMAD.IADD R27, R3, 0x1, R24 ;  /* 0x00000001031b7824 */ /* 0x000fc600078e0218 */
[----:B------:R-:W-:-:S06]  /*03c0*/  UIADD3 UR6, UPT, UPT, UR5, -UR6, URZ ;  /* 0x8000000605067290 */ /* 0x000fcc000fffe0ff */
[----:B------:R-:W-:Y:S02]  /*03d0*/  ISETP.NE.OR P1, PT, R0, UR6, P1 ;  /* 0x0000000600007c0c */ /* 0x000fe40008f25670 */
[----:B------:R-:W-:Y:S02]  /*03e0*/  ISETP.NE.OR P4, PT, R13, UR6, P4 ;  /* 0x000000060d007c0c */ /* 0x000fe4000a785670 */
[----:B------:R-:W-:Y:S02]  /*03f0*/  @!P2 IADD3 R13, PT, PT, R3, -UR7, R24 ;  /* 0x80000007030dac10 */ /* 0x000fe4000fffe018 */
[----:B------:R-:W-:-:S03]  /*0400*/  @!P3 IADD3 R15, PT, PT, R27, -0x1, RZ ;  /* 0xffffffff1b0fb810 */ /* 0x000fc60007ffe0ff */
[----:B0-----:R-:W-:-:S04]  /*0410*/  @!P2 IMAD.WIDE.U32 R12, R13, 0x4, R18 ;  /* 0x000000040d0ca825 */ /* 0x001fc800078e0012 */
[----:B------:R-:W0:Y:S01]  /*0420*/  @!P1 LDC.64 R10, c[0x0][0x380] ;  /* 0x0000e000ff0a9b82 */ /* 0x000e220000000a00 */
[----:B------:R-:W-:Y:S01]  /*0430*/  @!P1 IADD3 R24, P5, PT, R3, R24, RZ ;  /* 0x0000001803189210 */ /* 0x000fe20007fbe0ff */
[----:B------:R-:W-:Y:S01]  /*0440*/  @!P4 VIADD R17, R27, UR7 ;  /* 0x000000071b11cc36 */ /* 0x000fe20008000000 */
[----:B------:R-:W2:Y:S01]  /*0450*/  @!P2 LDG.E R12, desc[UR8][R12.64] ;  /* 0x000000080c0ca981 */ /* 0x000ea2000c1e1900 */
[----:B------:R-:W-:-:S04]  /*0460*/  @!P3 IMAD.WIDE.U32 R14, R15, 0x4, R18 ;  /* 0x000000040f0eb825 */ /* 0x000fc800078e0012 */
[----:B------:R-:W-:Y:S02]  /*0470*/  @!P4 IMAD.WIDE.U32 R16, R17, 0x4, R18 ;  /* 0x000000041110c825 */ /* 0x000fe400078e0012 */
[----:B------:R-:W3:Y:S02]  /*0480*/  @!P3 LDG.E R14, desc[UR8][R14.64] ;  /* 0x000000080e0eb981 */ /* 0x000ee4000c1e1900 */
[C---:B-1----:R-:W-:Y:S02]  /*0490*/  IMAD.WIDE.U32 R20, R27.reuse, 0x4, R20 ;  /* 0x000000041b147825 */ /* 0x042fe400078e0014 */
[----:B------:R-:W4:Y:S02]  /*04a0*/  @!P4 LDG.E R16, desc[UR8][R16.64] ;  /* 0x000000081010c981 */ /* 0x000f24000c1e1900 */
[----:B------:R-:W-:Y:S02]  /*04b0*/  IMAD.WIDE.U32 R18, R27, 0x4, R18 ;  /* 0x000000041b127825 */ /* 0x000fe400078e0012 */
[----:B------:R-:W5:Y:S02]  /*04c0*/  LDG.E R21, desc[UR8][R20.64] ;  /* 0x0000000814157981 */ /* 0x000f64000c1e1900 */
[----:B------:R-:W-:-:S02]  /*04d0*/  @!P1 IMAD.X R26, RZ, RZ, RZ, P5 ;  /* 0x000000ffff1a9224 */ /* 0x000fc400028e06ff */
[----:B------:R-:W2:Y:S01]  /*04e0*/  LDG.E R18, desc[UR8][R18.64] ;  /* 0x0000000812127981 */ /* 0x000ea2000c1e1900 */
[----:B0-----:R-:W-:-:S04]  /*04f0*/  @!P1 LEA R10, P6, R24, R10, 0x2 ;  /* 0x0000000a180a9211 */ /* 0x001fc800078c10ff */
[----:B------:R-:W-:-:S05]  /*0500*/  @!P1 LEA.HI.X R11, R24, R11, R26, 0x2, P6 ;  /* 0x0000000b180b9211 */ /* 0x000fca00030f141a */
[----:B------:R-:W3:Y:S01]  /*0510*/  @!P1 LDG.E R10, desc[UR8][R10.64+0x4] ;  /* 0x000004080a0a9981 */ /* 0x000ee2000c1e1900 */
[C---:B------:R-:W-:Y:S02]  /*0520*/  IMAD R27, R0.reuse, 0x4, R5 ;  /* 0x00000004001b7824 */ /* 0x040fe400078e0205 */
[----:B------:R-:W-:Y:S01]  /*0530*/  @!P2 IMAD R25, R0, 0x4, R25 ;  /* 0x000000040019a824 */ /* 0x000fe200078e0219 */
[----:B-----5:R0:W-:Y:S04]  /*0540*/  STS [R4], R21 ;  /* 0x0000001504007388 */ /* 0x0201e80000000800 */
[----:B--2---:R0:W-:Y:S04]  /*0550*/  STS [R27+0x4c], R18 ;  /* 0x00004c121b007388 */ /* 0x0041e80000000800 */
[----:B------:R0:W-:Y:S04]  /*0560*/  @!P2 STS [R25+0x4], R12 ;  /* 0x0000040c1900a388 */ /* 0x0001e80000000800 */
[----:B----4-:R0:W-:Y:S04]  /*0570*/  @!P4 STS [R27+0x94], R16 ;  /* 0x000094101b00c388 */ /* 0x0101e80000000800 */
[----:B---3--:R0:W-:Y:S04]  /*0580*/  @!P3 STS [R5+0x48], R14 ;  /* 0x0000480e0500b388 */ /* 0x0081e80000000800 */
[----:B------:R0:W-:Y:S02]  /*0590*/  @!P1 STS [R27+0x50], R10 ;  /* 0x0000500a1b009388 */ /* 0x0001e40000000800 */
.L_x_34:
[----:B------:R-:W-:Y:S05]  /*05a0*/  BSYNC.RECONVERGENT B0 ;  /* 0x0000000000007941 */ /* 0x000fea0003800200 */
.L_x_33:
[----:B------:R-:W-:Y:S06]  /*05b0*/  BAR.SYNC.DEFER_BLOCKING 0x0 ;  /* 0x0000000000007b1d */ /* 0x000fec0000010000 */
[----:B------:R-:W-:Y:S05]  /*05c0*/  @P0 EXIT ;  /* 0x000000000000094d */ /* 0x000fea0003800000 */
[----:B------:R-:W-:-:S05]  /*05d0*/  IMAD.IADD R6, R2, 0x1, R3 ;  /* 0x0000000102067824 */ /* 0x000fca00078e0203 */
[----:B------:R-:W-:-:S04]  /*05e0*/  LOP3.LUT R6, R6, 0x1, RZ, 0xc0, !PT ;  /* 0x0000000106067812 */ /* 0x000fc800078ec0ff */
[----:B------:R-:W-:Y:S02]  /*05f0*/  ISETP.NE.U32.AND P1, PT, R6, 0x1, PT ;  /* 0x000000010600780c */ /* 0x000fe40003f25070 */
[----:B------:R-:W-:-:S04]  /*0600*/  LOP3.LUT R6, R7, 0x7ff00000, RZ, 0xc0, !PT ;  /* 0x7ff0000007067812 */ /* 0x000fc800078ec0ff */
[----:B------:R-:W-:-:S07]  /*0610*/  ISETP.NE.AND P0, PT, R6, 0x7ff00000, PT ;  /* 0x7ff000000600780c */ /* 0x000fce0003f05270 */
[----:B------:R-:W-:Y:S06]  /*0620*/  @P1 EXIT ;  /* 0x000000000000194d */ /* 0x000fec0003800000 */
[----:B0-----:R-:W-:Y:S01]  /*0630*/  LEA R10, R0, R5, 0x2 ;  /* 0x00000005000a7211 */ /* 0x001fe200078e10ff */
[C---:B------:R-:W-:Y:S01]  /*0640*/  DSETP.NEU.AND P1, PT, R8.reuse, RZ, PT ;  /* 0x000000ff0800722a */ /* 0x040fe20003f2d000 */
[----:B------:R0:W-:Y:S01]  /*0650*/  LDS R0, [R4] ;  /* 0x0000000004007984 */ /* 0x0001e20000000800 */
[C---:B------:R-:W-:Y:S01]  /*0660*/  DSETP.NEU.OR P0, PT, |R8|.reuse, +INF , P0 ;  /* 0x7ff000000800742a */ /* 0x040fe2000070d600 */
[----:B------:R-:W-:Y:S02]  /*0670*/  IMAD R3, R2, UR7, R3 ;  /* 0x0000000702037c24 */ /* 0x000fe4000f8e0203 */
[----:B------:R-:W1:Y:S04]  /*0680*/  LDS R11, [R10+0x4] ;  /* 0x000004000a0b7984 */ /* 0x000e680000000800 */
[----:B------:R-:W2:Y:S01]  /*0690*/  LDS R13, [R10+0x94] ;  /* 0x000094000a0d7984 */ /* 0x000ea20000000800 */
[----:B0-----:R-:W0:Y:S03]  /*06a0*/  LDC.64 R4, c[0x0][0x380] ;  /* 0x0000e000ff047b82 */ /* 0x001e260000000a00 */
[----:B------:R-:W3:Y:S01]  /*06b0*/  LDS R15, [R10+0x48] ;  /* 0x000048000a0f7984 */ /* 0x000ee20000000800 */
[----:B------:R-:W-:Y:S01]  /*06c0*/  @!P1 CS2R R22, SRZ ;  /* 0x0000000000169805 */ /* 0x000fe2000001ff00 */
[----:B------:R-:W-:Y:S01]  /*06d0*/  DSETP.NEU.AND P1, PT, R8, 1, PT ;  /* 0x3ff000000800742a */ /* 0x000fe20003f2d000 */
[----:B------:R-:W-:Y:S01]  /*06e0*/  @!P0 IMAD.MOV.U32 R22, RZ, RZ, 0x0 ;  /* 0x00000000ff168424 */ /* 0x000fe200078e00ff */
[----:B------:R-:W4:Y:S01]  /*06f0*/  LDS R9, [R10+0x50] ;  /* 0x000050000a097984 */ /* 0x000f220000000800 */
[----:B------:R-:W-:-:S03]  /*0700*/  @!P0 IMAD.MOV.U32 R23, RZ, RZ, 0x7ff00000 ;  /* 0x7ff00000ff178424 */ /* 0x000fc600078e00ff */
[----:B------:R-:W-:Y:S02]  /*0710*/  FSEL R6, R22, RZ, P1 ;  /* 0x000000ff16067208 */ /* 0x000fe40000800000 */
[----:B------:R-:W-:-:S04]  /*0720*/  FSEL R7, R23, 1.875, P1 ;  /* 0x3ff0000017077808 */ /* 0x000fc80000800000 */
[----:B------:R-:W1:Y:S01]  /*0730*/  F2F.F32.F64 R6, R6 ;  /* 0x0000000600067310 */ /* 0x000e620000301000 */
[----:B0-----:R-:W-:-:S04]  /*0740*/  IMAD.WIDE R2, R3, 0x4, R4 ;  /* 0x0000000403027825 */ /* 0x001fc800078e0204 */
[----:B-1----:R-:W-:-:S04]  /*0750*/  FFMA R0, R6, R0, R11 ;  /* 0x0000000006007223 */ /* 0x002fc8000000000b */
[----:B--2---:R-:W-:-:S04]  /*0760*/  FADD R0, R0, R13 ;  /* 0x0000000d00007221 */ /* 0x004fc80000000000 */
[----:B---3--:R-:W-:-:S04]  /*0770*/  FADD R0, R0, R15 ;  /* 0x0000000f00007221 */ /* 0x008fc80000000000 */
[----:B----4-:R-:W-:-:S04]  /*0780*/  FADD R0, R0, R9 ;  /* 0x0000000900007221 */ /* 0x010fc80000000000 */
[----:B------:R-:W-:-:S05]  /*0790*/  FMUL R5, R0, 0.25 ;  /* 0x3e80000000057820 */ /* 0x000fca0000400000 */
[----:B------:R-:W-:Y:S01]  /*07a0*/  STG.E desc[UR8][R2.64], R5 ;  /* 0x0000000502007986 */ /* 0x000fe2000c101908 */
[----:B------:R-:W-:Y:S05]  /*07b0*/  EXIT ;  /* 0x000000000000794d */ /* 0x000fea0003800000 */
        .weak           $__internal_2_$__cuda_sm20_dblrcp_rn_slowpath_v3
        .type           $__internal_2_$__cuda_sm20_dblrcp_rn_slowpath_v3,@function
        .size           $__internal_2_$__cuda_sm20_dblrcp_rn_slowpath_v3,($_Z9suaviza_n4GridS_$__internal_accurate_pow - $__internal_2_$__cuda_sm20_dblrcp_rn_slowpath_v3)
$__internal_2_$__cuda_sm20_dblrcp_rn_slowpath_v3:
        /* <DEDUP_REMOVED lines=10> */
[----:B------:R-:W-:Y:S01]  /*0860*/  VIADD R5, R3, 0xc0200000 ;  /* 0xc020000003057836 */ /* 0x000fe20000000000 */
[----:B------:R-:W-:-:S03]  /*0870*/  MOV R4, R2 ;  /* 0x0000000200047202 */ /* 0x000fc60000000f00 */
[----:B------:R-:W0:Y:S03]  /*0880*/  MUFU.RCP64H R7, R5 ;  /* 0x0000000500077308 */ /* 0x000e260000001800 */
        /* <DEDUP_REMOVED lines=10> */
.L_x_37:
        /* <DEDUP_REMOVED lines=10> */
.L_x_35:
[----:B------:R-:W-:Y:S01]  /*09d0*/  LOP3.LUT R5, R3, 0x80000, RZ, 0xfc, !PT ;  /* 0x0008000003057812 */ /* 0x000fe200078efcff */
[----:B------:R-:W-:-:S07]  /*09e0*/  IMAD.MOV.U32 R4, RZ, RZ, R2 ;  /* 0x000000ffff047224 */ /* 0x000fce00078e0002 */
.L_x_36:
[----:B------:R-:W-:Y:S01]  /*09f0*/  IMAD.MOV.U32 R2, RZ, RZ, R0 ;  /* 0x000000ffff027224 */ /* 0x000fe200078e0000 */
[----:B------:R-:W-:Y:S01]  /*0a00*/  MOV R3, 0x0 ;  /* 0x0000000000037802 */ /* 0x000fe20000000f00 */
[----:B------:R-:W-:Y:S02]  /*0a10*/  IMAD.MOV.U32 R8, RZ, RZ, R4 ;  /* 0x000000ffff087224 */ /* 0x000fe400078e0004 */
[----:B------:R-:W-:Y:S01]  /*0a20*/  IMAD.MOV.U32 R9, RZ, RZ, R5 ;  /* 0x000000ffff097224 */ /* 0x000fe200078e0005 */
[----:B------:R-:W-:Y:S06]  /*0a30*/  RET.REL.NODEC R2 `(_Z9suaviza_n4GridS_) ;  /* 0xfffffff402707950 */ /* 0x000fec0003c3ffff */
        .type           $_Z9suaviza_n4GridS_$__internal_accurate_pow,@function
        .size           $_Z9suaviza_n4GridS_$__internal_accurate_pow,(.L_x_64 - $_Z9suaviza_n4GridS_$__internal_accurate_pow)
$_Z9suaviza_n4GridS_$__internal_accurate_pow:
        /* <DEDUP_REMOVED lines=18> */
[----:B------:R-:W-:Y:S02]  /*0b60*/  ISETP.GE.U32.AND P1, PT, R13, 0x3ff6a09f, PT ;  /* 0x3ff6a09f0d00780c */ /* 0x000fe40003f26070 */
[----:B------:R-:W-:-:S11]  /*0b70*/  IADD3 R5, PT, PT, R4, -0x3ff, RZ ;  /* 0xfffffc0104057810 */ /* 0x000fd60007ffe0ff */
        /* <DEDUP_REMOVED lines=98> */
[----:B------:R-:W-:Y:S01]  /*11a0*/  IMAD.MOV.U32 R14, RZ, RZ, -0x35dec16 ;  /* 0xfca213eaff0e7424 */ /* 0x000fe200078e00ff */
[----:B------:R-:W-:Y:S01]  /*11b0*/  MOV R15, 0x3e928af3 ;  /* 0x3e928af3000f7802 */ /* 0x000fe20000000f00 */
        /* <DEDUP_REMOVED lines=38> */
[----:B------:R-:W-:Y:S02]  /*1420*/  SHF.R.S32.HI R3, RZ, 0x1, R2 ;  /* 0x00000001ff037819 */ /* 0x000fe40000011402 */
[----:B------:R-:W-:-:S03]  /*1430*/  MOV R2, R14 ;  /* 0x0000000e00027202 */ /* 0x000fc60000000f00 */
[----:B------:R-:W-:Y:S02]  /*1440*/  IMAD.IADD R4, R6, 0x1, -R3 ;  /* 0x0000000106047824 */ /* 0x000fe400078e0a03 */
[----:B------:R-:W-:-:S03]  /*1450*/  IMAD R3, R3, 0x100000, R15 ;  /* 0x0010000003037824 */ /* 0x000fc600078e020f */
[----:B------:R-:W-:Y:S01]  /*1460*/  LEA R5, R4, 0x3ff00000, 0x14 ;  /* 0x3ff0000004057811 */ /* 0x000fe200078ea0ff */
[----:B------:R-:W-:-:S06]  /*1470*/  IMAD.MOV.U32 R4, RZ, RZ, RZ ;  /* 0x000000ffff047224 */ /* 0x000fcc00078e00ff */
[----:B------:R-:W-:-:S11]  /*1480*/  DMUL R2, R2, R4 ;  /* 0x0000000402027228 */ /* 0x000fd60000000000 */
.L_x_38:
[----:B------:R-:W-:Y:S02]  /*1490*/  DFMA R4, R10, R2, R2 ;  /* 0x000000020a04722b */ /* 0x000fe40000000002 */
[----:B------:R-:W-:-:S08]  /*14a0*/  DSETP.NEU.AND P0, PT, |R2|, +INF , PT ;  /* 0x7ff000000200742a */ /* 0x000fd00003f0d200 */
[----:B------:R-:W-:Y:S01]  /*14b0*/  FSEL R22, R2, R4, !P0 ;  /* 0x0000000402167208 */ /* 0x000fe20004000000 */
[----:B------:R-:W-:Y:S01]  /*14c0*/  IMAD.MOV.U32 R2, RZ, RZ, R0 ;  /* 0x000000ffff027224 */ /* 0x000fe200078e0000 */
[----:B------:R-:W-:Y:S01]  /*14d0*/  FSEL R23, R3, R5, !P0 ;  /* 0x0000000503177208 */ /* 0x000fe20004000000 */
[----:B------:R-:W-:-:S04]  /*14e0*/  IMAD.MOV.U32 R3, RZ, RZ, 0x0 ;  /* 0x00000000ff037424 */ /* 0x000fc800078e00ff */
[----:B------:R-:W-:Y:S05]  /*14f0*/  RET.REL.NODEC R2 `(_Z9suaviza_n4GridS_) ;  /* 0xffffffe802c07950 */ /* 0x000fea0003c3ffff */
.L_x_39:
        /* <DEDUP_REMOVED lines=16> */
.L_x_64:


//--------------------- .text._Z9suaviza_r4GridS_ --------------------------
	.section	.text._Z9suaviza_r4GridS_,"ax",@progbits
	.align	128
        .global         _Z9suaviza_r4GridS_
        .type           _Z9suaviza_r4GridS_,@function
        .size           _Z9suaviza_r4GridS_,(.L_x_66 - _Z9suaviza_r4GridS_)
        .other          _Z9suaviza_r4GridS_,@"STO_CUDA_ENTRY STV_DEFAULT"
_Z9suaviza_r4GridS_:
.text._Z9suaviza_r4GridS_:
        /* <DEDUP_REMOVED lines=16> */
[----:B------:R-:W-:Y:S05]  /*0100*/  CALL.REL.NOINC `($__internal_3_$__cuda_sm20_dblrcp_rn_slowpath_v3) ;  /* 0x0000000400ac7944 */ /* 0x000fea0003c00000 */
.L_x_40:
[----:B------:R-:W-:-:S07]  /*0110*/  MOV R0, 0x130 ;  /* 0x0000013000007802 */ /* 0x000fce0000000f00 */
[----:B------:R-:W-:Y:S05]  /*0120*/  CALL.REL.NOINC `($_Z9suaviza_r4GridS_$__internal_accurate_pow) ;  /* 0x0000000800447944 */ /* 0x000fea0003c00000 */
        /* <DEDUP_REMOVED lines=71> */
.L_x_42:
[----:B------:R-:W-:Y:S05]  /*05a0*/  BSYNC.RECONVERGENT B0 ;  /* 0x0000000000007941 */ /* 0x000fea0003800200 */
.L_x_41:
[----:B------:R-:W-:Y:S06]  /*05b0*/  BAR.SYNC.DEFER_BLOCKING 0x0 ;  /* 0x0000000000007b1d */ /* 0x000fec0000010000 */
[----:B------:R-:W-:Y:S05]  /*05c0*/  @P0 EXIT ;  /* 0x000000000000094d */ /* 0x000fea0003800000 */
[----:B------:R-:W-:-:S05]  /*05d0*/  IMAD.IADD R6, R2, 0x1, R3 ;  /* 0x0000000102067824 */ /* 0x000fca00078e0203 */
[----:B------:R-:W-:-:S04]  /*05e0*/  LOP3.LUT R6, R6, 0x1, RZ, 0xc0, !PT ;  /* 0x0000000106067812 */ /* 0x000fc800078ec0ff */
[----:B------:R-:W-:Y:S02]  /*05f0*/  ISETP.NE.U32.AND P1, PT, R6, 0x1, PT ;  /* 0x000000010600780c */ /* 0x000fe40003f25070 */
[----:B------:R-:W-:-:S04]  /*0600*/  LOP3.LUT R6, R7, 0x7ff00000, RZ, 0xc0, !PT ;  /* 0x7ff0000007067812 */ /* 0x000fc800078ec0ff */
[----:B------:R-:W-:-:S07]  /*0610*/  ISETP.NE.AND P0, PT, R6, 0x7ff00000, PT ;  /* 0x7ff000000600780c */ /* 0x000fce0003f05270 */
[----:B------:R-:W-:Y:S06]  /*0620*/  @!P1 EXIT ;  /* 0x000000000000994d */ /* 0x000fec0003800000 */
        /* <DEDUP_REMOVED lines=25> */
        .weak           $__internal_3_$__cuda_sm20_dblrcp_rn_slowpath_v3
        .type           $__internal_3_$__cuda_sm20_dblrcp_rn_slowpath_v3,@function
        .size           $__internal_3_$__cuda_sm20_dblrcp_rn_slowpath_v3,($_Z9suaviza_r4GridS_$__internal_accurate_pow - $__internal_3_$__cuda_sm20_dblrcp_rn_slowpath_v3)
$__internal_3_$__cuda_sm20_dblrcp_rn_slowpath_v3:
        /* <DEDUP_REMOVED lines=23> */
.L_x_45:
        /* <DEDUP_REMOVED lines=10> */
.L_x_43:
[----:B------:R-:W-:Y:S01]  /*09d0*/  LOP3.LUT R5, R3, 0x80000, RZ, 0xfc, !PT ;  /* 0x0008000003057812 */ /* 0x000fe200078efcff */
[----:B------:R-:W-:-:S07]  /*09e0*/  IMAD.MOV.U32 R4, RZ, RZ, R2 ;  /* 0x000000ffff047224 */ /* 0x000fce00078e0002 */
.L_x_44:
[----:B------:R-:W-:Y:S01]  /*09f0*/  IMAD.MOV.U32 R2, RZ, RZ, R0 ;  /* 0x000000ffff027224 */ /* 0x000fe200078e0000 */
[----:B------:R-:W-:Y:S01]  /*0a00*/  MOV R3, 0x0 ;  /* 0x0000000000037802 */ /* 0x000fe20000000f00 */
[----:B------:R-:W-:Y:S02]  /*0a10*/  IMAD.MOV.U32 R8, RZ, RZ, R4 ;  /* 0x000000ffff087224 */ /* 0x000fe400078e0004 */
[----:B------:R-:W-:Y:S01]  /*0a20*/  IMAD.MOV.U32 R9, RZ, RZ, R5 ;  /* 0x000000ffff097224 */ /* 0x000fe200078e0005 */
[----:B------:R-:W-:Y:S06]  /*0a30*/  RET.REL.NODEC R2 `(_Z9suaviza_r4GridS_) ;  /* 0xfffffff402707950 */ /* 0x000fec0003c3ffff */
        .type           $_Z9suaviza_r4GridS_$__internal_accurate_pow,@function
        .size           $_Z9suaviza_r4GridS_$__internal_accurate_pow,(.L_x_66 - $_Z9suaviza_r4GridS_$__internal_accurate_pow)
$_Z9suaviza_r4GridS_$__internal_accurate_pow:
        /* <DEDUP_REMOVED lines=165> */
.L_x_46:
[----:B------:R-:W-:Y:S02]  /*1490*/  DFMA R4, R10, R2, R2 ;  /* 0x000000020a04722b */ /* 0x000fe40000000002 */
[----:B------:R-:W-:-:S08]  /*14a0*/  DSETP.NEU.AND P0, PT, |R2|, +INF , PT ;  /* 0x7ff000000200742a */ /* 0x000fd00003f0d200 */
[----:B------:R-:W-:Y:S01]  /*14b0*/  FSEL R22, R2, R4, !P0 ;  /* 0x0000000402167208 */ /* 0x000fe20004000000 */
[----:B------:R-:W-:Y:S01]  /*14c0*/  IMAD.MOV.U32 R2, RZ, RZ, R0 ;  /* 0x000000ffff027224 */ /* 0x000fe200078e0000 */
[----:B------:R-:W-:Y:S01]  /*14d0*/  FSEL R23, R3, R5, !P0 ;  /* 0x0000000503177208 */ /* 0x000fe20004000000 */
[----:B------:R-:W-:-:S04]  /*14e0*/  IMAD.MOV.U32 R3, RZ, RZ, 0x0 ;  /* 0x00000000ff037424 */ /* 0x000fc800078e00ff */
[----:B------:R-:W-:Y:S05]  /*14f0*/  RET.REL.NODEC R2 `(_Z9suaviza_r4GridS_) ;  /* 0xffffffe802c07950 */ /* 0x000fea0003c3ffff */
.L_x_47:
        /* <DEDUP_REMOVED lines=16> */
.L_x_66:


//--------------------- .text._Z6random4Grid      --------------------------
	.section	.text._Z6random4Grid,"ax",@progbits
	.align	128
        .global         _Z6random4Grid
        .type           _Z6random4Grid,@function
        .size           _Z6random4Grid,(.L_x_75 - _Z6random4Grid)
        .other          _Z6random4Grid,@"STO_CUDA_ENTRY STV_DEFAULT"
_Z6random4Grid:
.text._Z6random4Grid:
        /* <DEDUP_REMOVED lines=16> */
[----:B------:R-:W-:Y:S01]  /*0100*/  I2FP.F32.U32 R0, R3 ;  /* 0x0000000300007245 */ /* 0x000fe20000201000 */
[----:B------:R-:W0:Y:S01]  /*0110*/  LDCU.64 UR6, c[0x0][0x358] ;  /* 0x00006b00ff0677ac */ /* 0x000e220008000a00 */
[----:B------:R-:W-:Y:S02]  /*0120*/  BSSY.RECONVERGENT B0, `(.L_x_48) ;  /* 0x0000061000007945 */ /* 0x000fe40003800200 */
[C---:B------:R-:W-:Y:S01]  /*0130*/  FSETP.GE.AND P0, PT, |R0|.reuse, 105615, PT ;  /* 0x47ce47800000780b */ /* 0x040fe20003f06200 */
[----:B------:R-:W-:-:S04]  /*0140*/  FMUL R4, R0, 0.63661974668502807617 ;  /* 0x3f22f98300047820 */ /* 0x000fc80000400000 */
[----:B------:R-:W1:Y:S02]  /*0150*/  F2I.NTZ R10, R4 ;  /* 0x00000004000a7305 */ /* 0x000e640000203100 */
[----:B-1----:R-:W-:-:S05]  /*0160*/  I2FP.F32.S32 R5, R10 ;  /* 0x0000000a00057245 */ /* 0x002fca0000201400 */
[----:B------:R-:W-:-:S04]  /*0170*/  FFMA R6, R5, -1.5707962512969970703, R0 ;  /* 0xbfc90fda05067823 */ /* 0x000fc80000000000 */
[----:B------:R-:W-:-:S04]  /*0180*/  FFMA R6, R5, -7.5497894158615963534e-08, R6 ;  /* 0xb3a2216805067823 */ /* 0x000fc80000000006 */
[----:B------:R-:W-:Y:S01]  /*0190*/  FFMA R11, R5, -5.3903029534742383927e-15, R6 ;  /* 0xa7c234c5050b7823 */ /* 0x000fe20000000006 */
[----:B0-----:R-:W-:Y:S06]  /*01a0*/  @!P0 BRA `(.L_x_49) ;  /* 0x0000000400608947 */ /* 0x001fec0003800000 */
[----:B------:R-:W-:-:S13]  /*01b0*/  FSETP.NEU.AND P0, PT, |R0|, +INF , PT ;  /* 0x7f8000000000780b */ /* 0x000fda0003f0d200 */
[----:B------:R-:W-:Y:S01]  /*01c0*/  @!P0 FMUL R11, RZ, R0 ;  /* 0x00000000ff0b8220 */ /* 0x000fe20000400000 */
[----:B------:R-:W-:Y:S01]  /*01d0*/  @!P0 IMAD.MOV.U32 R10, RZ, RZ, RZ ;  /* 0x000000ffff0a8224 */ /* 0x000fe200078e00ff */
[----:B------:R-:W-:Y:S06]  /*01e0*/  @!P0 BRA `(.L_x_49) ;  /* 0x0000000400508947 */ /* 0x000fec0003800000 */
[----:B------:R-:W-:Y:S01]  /*01f0*/  IMAD.SHL.U32 R4, R0, 0x100, RZ ;  /* 0x0000010000047824 */ /* 0x000fe200078e00ff */
[----:B------:R-:W-:Y:S01]  /*0200*/  CS2R R10, SRZ ;  /* 0x00000000000a7805 */ /* 0x000fe2000001ff00 */
[----:B------:R-:W0:Y:S03]  /*0210*/  LDCU.64 UR8, c[0x4][URZ] ;  /* 0x01000000ff0877ac */ /* 0x000e260008000a00 */
[----:B------:R-:W-:Y:S01]  /*0220*/  LOP3.LUT R5, R4, 0x80000000, RZ, 0xfc, !PT ;  /* 0x8000000004057812 */ /* 0x000fe200078efcff */
[----:B------:R-:W-:Y:S01]  /*0230*/  UMOV UR5, URZ ;  /* 0x000000ff00057c82 */ /* 0x000fe20008000000 */
[----:B------:R-:W-:-:S05]  /*0240*/  UMOV UR4, URZ ;  /* 0x000000ff00047c82 */ /* 0x000fca0008000000 */
.L_x_50:
[----:B0-----:R-:W-:Y:S02]  /*0250*/  IMAD.U32 R8, RZ, RZ, UR8 ;  /* 0x00000008ff087e24 */ /* 0x001fe4000f8e00ff */
[----:B------:R-:W-:-:S05]  /*0260*/  IMAD.U32 R9, RZ, RZ, UR9 ;  /* 0x00000009ff097e24 */ /* 0x000fca000f8e00ff */
[----:B------:R-:W2:Y:S01]  /*0270*/  LDG.E.CONSTANT R6, desc[UR6][R8.64] ;  /* 0x0000000608067981 */ /* 0x000ea2000c1e9900 */
[----:B------:R-:W-:Y:S01]  /*0280*/  UIADD3 UR4, UPT, UPT, UR4, 0x1, URZ ;  /* 0x0000000104047890 */ /* 0x000fe2000fffe0ff */
[C---:B------:R-:W-:Y:S01]  /*0290*/  ISETP.EQ.AND P0, PT, R10.reuse, RZ, PT ;  /* 0x000000ff0a00720c */ /* 0x040fe20003f02270 */
[----:B------:R-:W-:Y:S01]  /*02a0*/  UIADD3 UR8, UP1, UPT, UR8, 0x4, URZ ;  /* 0x0000000408087890 */ /* 0x000fe2000ff3e0ff */
[C---:B------:R-:W-:Y:S01]  /*02b0*/  ISETP.EQ.AND P1, PT, R10.reuse, 0x4, PT ;  /* 0x000000040a00780c */ /* 0x040fe20003f22270 */
[----:B------:R-:W-:Y:S01]  /*02c0*/  UISETP.NE.AND UP0, UPT, UR4, 0x6, UPT ;  /* 0x000000060400788c */ /* 0x000fe2000bf05270 */
[C---:B------:R-:W-:Y:S01]  /*02d0*/  ISETP.EQ.AND P2, PT, R10.reuse, 0x8, PT ;  /* 0x000000080a00780c */ /* 0x040fe20003f42270 */
[----:B------:R-:W-:Y:S01]  /*02e0*/  UIADD3.X UR9, UPT, UPT, URZ, UR9, URZ, UP1, !UPT ;  /* 0x00000009ff097290 */ /* 0x000fe20008ffe4ff */
[C---:B------:R-:W-:Y:S02]  /*02f0*/  ISETP.EQ.AND P3, PT, R10.reuse, 0xc, PT ;  /* 0x0000000c0a00780c */ /* 0x040fe40003f62270 */
[----:B------:R-:W-:-:S02]  /*0300*/  ISETP.EQ.AND P4, PT, R10, 0x10, PT ;  /* 0x000000100a00780c */ /* 0x000fc40003f82270 */
[C---:B------:R-:W-:Y:S01]  /*0310*/  ISETP.EQ.AND P5, PT, R10.reuse, 0x14, PT ;  /* 0x000000140a00780c */ /* 0x040fe20003fa2270 */
[----:B------:R-:W-:Y:S02]  /*0320*/  VIADD R10, R10, 0x4 ;  /* 0x000000040a0a7836 */ /* 0x000fe40000000000 */
[----:B--2---:R-:W-:-:S03]  /*0330*/  IMAD.WIDE.U32 R6, R6, R5, RZ ;  /* 0x0000000506067225 */ /* 0x004fc600078e00ff */
[----:B------:R-:W-:-:S04]  /*0340*/  IADD3 R6, P6, PT, R6, R11, RZ ;  /* 0x0000000b06067210 */ /* 0x000fc80007fde0ff */
[----:B------:R-:W-:Y:S01]  /*0350*/  IADD3.X R11, PT, PT, R7, UR5, RZ, P6, !PT ;  /* 0x00000005070b7c10 */ /* 0x000fe2000b7fe4ff */
[--C-:B------:R-:W-:Y:S01]  /*0360*/  @P0 IMAD.MOV.U32 R4, RZ, RZ, R6.reuse ;  /* 0x000000ffff040224 */ /* 0x100fe200078e0006 */
[----:B------:R-:W-:Y:S01]  /*0370*/  @P4 MOV R15, R6 ;  /* 0x00000006000f4202 */ /* 0x000fe20000000f00 */
[--C-:B------:R-:W-:Y:S02]  /*0380*/  @P1 IMAD.MOV.U32 R12, RZ, RZ, R6.reuse ;  /* 0x000000ffff0c1224 */ /* 0x100fe400078e0006 */
[--C-:B------:R-:W-:Y:S02]  /*0390*/  @P2 IMAD.MOV.U32 R13, RZ, RZ, R6.reuse ;  /* 0x000000ffff0d2224 */ /* 0x100fe400078e0006 */
[--C-:B------:R-:W-:Y:S02]  /*03a0*/  @P3 IMAD.MOV.U32 R14, RZ, RZ, R6.reuse ;  /* 0x000000ffff0e3224 */ /* 0x100fe400078e0006 */
[----:B------:R-:W-:Y:S01]  /*03b0*/  @P5 IMAD.MOV.U32 R16, RZ, RZ, R6 ;  /* 0x000000ffff105224 */ /* 0x000fe200078e0006 */
[----:B------:R-:W-:Y:S06]  /*03c0*/  BRA.U UP0, `(.L_x_50) ;  /* 0xfffffffd00a07547 */ /* 0x000fec000b83ffff */
[----:B------:R-:W-:Y:S01]  /*03d0*/  SHF.R.U32.HI R0, RZ, 0x17, R0 ;  /* 0x00000017ff007819 */ /* 0x000fe20000011600 */
[----:B------:R-:W-:Y:S04]  /*03e0*/  BSSY.RECONVERGENT B1, `(.L_x_51) ;  /* 0x0000026000017945 */ /* 0x000fe80003800200 */
[C---:B------:R-:W-:Y:S01]  /*03f0*/  VIADD R5, R0.reuse, 0xffffff80 ;  /* 0xffffff8000057836 */ /* 0x040fe20000000000 */
[----:B------:R-:W-:-:S04]  /*0400*/  LOP3.LUT P6, R0, R0, 0x1f, RZ, 0xc0, !PT ;  /* 0x0000001f00007812 */ /* 0x000fc800078cc0ff */
[----:B------:R-:W-:-:S05]  /*0410*/  SHF.R.U32.HI R5, RZ, 0x5, R5 ;  /* 0x00000005ff057819 */ /* 0x000fca0000011605 */
[----:B------:R-:W-:-:S05]  /*0420*/  IMAD.U32 R8, R5, -0x4, RZ ;  /* 0xfffffffc05087824 */ /* 0x000fca00078e00ff */
[C---:B------:R-:W-:Y:S02]  /*0430*/  ISETP.EQ.AND P3, PT, R8.reuse, -0x18, PT ;  /* 0xffffffe80800780c */ /* 0x040fe40003f62270 */
[C---:B------:R-:W-:Y:S02]  /*0440*/  ISETP.EQ.AND P4, PT, R8.reuse, -0x14, PT ;  /* 0xffffffec0800780c */ /* 0x040fe40003f82270 */
[C---:B------:R-:W-:Y:S02]  /*0450*/  ISETP.EQ.AND P2, PT, R8.reuse, -0x10, PT ;  /* 0xfffffff00800780c */ /* 0x040fe40003f42270 */
[C---:B------:R-:W-:Y:S02]  /*0460*/  ISETP.EQ.AND P1, PT, R8.reuse, -0xc, PT ;  /* 0xfffffff40800780c */ /* 0x040fe40003f22270 */
[C---:B------:R-:W-:Y:S02]  /*0470*/  ISETP.EQ.AND P0, PT, R8.reuse, -0x8, PT ;  /* 0xfffffff80800780c */ /* 0x040fe40003f02270 */
[----:B------:R-:W-:-:S03]  /*0480*/  ISETP.EQ.AND P5, PT, R8, RZ, PT ;  /* 0x000000ff0800720c */ /* 0x000fc60003fa2270 */
[--C-:B------:R-:W-:Y:S01]  /*0490*/  @P3 IMAD.MOV.U32 R5, RZ, RZ, R4.reuse ;  /* 0x000000ffff053224 */ /* 0x100fe200078e0004 */
[C---:B------:R-:W-:Y:S01]  /*04a0*/  ISETP.EQ.AND P3, PT, R8.reuse, -0x4, PT ;  /* 0xfffffffc0800780c */ /* 0x040fe20003f62270 */
[----:B------:R-:W-:Y:S02]  /*04b0*/  @P4 IMAD.MOV.U32 R6, RZ, RZ, R4 ;  /* 0x000000ffff064224 */ /* 0x000fe400078e0004 */
[----:B------:R-:W-:Y:S01]  /*04c0*/  @P4 IMAD.MOV.U32 R5, RZ, RZ, R12 ;  /* 0x000000ffff054224 */ /* 0x000fe200078e000c */
[----:B------:R-:W-:Y:S01]  /*04d0*/  ISETP.EQ.AND P4, PT, R8, 0x4, PT ;  /* 0x000000040800780c */ /* 0x000fe20003f82270 */
[--C-:B------:R-:W-:Y:S01]  /*04e0*/  @P2 IMAD.MOV.U32 R5, RZ, RZ, R13.reuse ;  /* 0x000000ffff052224 */ /* 0x100fe200078e000d */
[----:B------:R-:W-:Y:S01]  /*04f0*/  @P2 MOV R6, R12 ;  /* 0x0000000c00062202 */ /* 0x000fe20000000f00 */
[----:B------:R-:W-:Y:S02]  /*0500*/  @P1 IMAD.MOV.U32 R6, RZ, RZ, R13 ;  /* 0x000000ffff061224 */ /* 0x000fe400078e000d */
[----:B------:R-:W-:-:S02]  /*0510*/  @P1 IMAD.MOV.U32 R5, RZ, RZ, R14 ;  /* 0x000000ffff051224 */ /* 0x000fc400078e000e */
[----:B------:R-:W-:Y:S02]  /*0520*/  @P0 IMAD.MOV.U32 R6, RZ, RZ, R14 ;  /* 0x000000ffff060224 */ /* 0x000fe400078e000e */
[--C-:B------:R-:W-:Y:S02]  /*0530*/  @P0 IMAD.MOV.U32 R5, RZ, RZ, R15.reuse ;  /* 0x000000ffff050224 */ /* 0x100fe400078e000f */
[----:B------:R-:W-:Y:S01]  /*0540*/  @P3 IMAD.MOV.U32 R6, RZ, RZ, R15 ;  /* 0x000000ffff063224 */ /* 0x000fe200078e000f */
[----:B------:R-:W-:Y:S01]  /*0550*/  @P5 MOV R6, R16 ;  /* 0x0000001000065202 */ /* 0x000fe20000000f00 */
[----:B------:R-:W-:Y:S02]  /*0560*/  @P3 IMAD.MOV.U32 R5, RZ, RZ, R16 ;  /* 0x000000ffff053224 */ /* 0x000fe400078e0010 */
[--C-:B------:R-:W-:Y:S02]  /*0570*/  @P5 IMAD.MOV.U32 R5, RZ, RZ, R11.reuse ;  /* 0x000000ffff055224 */ /* 0x100fe400078e000b */
[----:B------:R-:W-:Y:S01]  /*0580*/  @P4 IMAD.MOV.U32 R6, RZ, RZ, R11 ;  /* 0x000000ffff064224 */ /* 0x000fe200078e000b */
[----:B------:R-:W-:Y:S06]  /*0590*/  @!P6 BRA `(.L_x_52) ;  /* 0x000000000028e947 */ /* 0x000fec0003800000 */
[----:B------:R-:W-:Y:S01]  /*05a0*/  @P2 IMAD.MOV.U32 R7, RZ, RZ, R4 ;  /* 0x000000ffff072224 */ /* 0x000fe200078e0004 */
[----:B------:R-:W-:Y:S01]  /*05b0*/  SHF.L.W.U32.HI R5, R6, R0, R5 ;  /* 0x0000000006057219 */ /* 0x000fe20000010e05 */
[----:B------:R-:W-:Y:S02]  /*05c0*/  @P1 IMAD.MOV.U32 R7, RZ, RZ, R12 ;  /* 0x000000ffff071224 */ /* 0x000fe400078e000c */
[----:B------:R-:W-:Y:S01]  /*05d0*/  @P0 IMAD.MOV.U32 R7, RZ, RZ, R13 ;  /* 0x000000ffff070224 */ /* 0x000fe200078e000d */
[----:B------:R-:W-:Y:S01]  /*05e0*/  ISETP.EQ.AND P0, PT, R8, 0x8, PT ;  /* 0x000000080800780c */ /* 0x000fe20003f02270 */
[----:B------:R-:W-:Y:S02]  /*05f0*/  @P3 IMAD.MOV.U32 R7, RZ, RZ, R14 ;  /* 0x000000ffff073224 */ /* 0x000fe400078e000e */
[----:B------:R-:W-:Y:S01]  /*0600*/  @P5 IMAD.MOV.U32 R7, RZ, RZ, R15 ;  /* 0x000000ffff075224 */ /* 0x000fe200078e000f */
[----:B------:R-:W-:-:S09]  /*0610*/  @P4 MOV R7, R16 ;  /* 0x0000001000074202 */ /* 0x000fd20000000f00 */
[----:B------:R-:W-:-:S05]  /*0620*/  @P0 IMAD.MOV.U32 R7, RZ, RZ, R11 ;  /* 0x000000ffff070224 */ /* 0x000fca00078e000b */
[----:B------:R-:W-:-:S07]  /*0630*/  SHF.L.W.U32.HI R6, R7, R0, R6 ;  /* 0x0000000007067219 */ /* 0x000fce0000010e06 */
.L_x_52:
[----:B------:R-:W-:Y:S05]  /*0640*/  BSYNC.RECONVERGENT B1 ;  /* 0x0000000000017941 */ /* 0x000fea0003800200 */
.L_x_51:
[C---:B------:R-:W-:Y:S01]  /*0650*/  SHF.L.W.U32.HI R10, R6.reuse, 0x2, R5 ;  /* 0x00000002060a7819 */ /* 0x040fe20000010e05 */
[----:B------:R-:W-:Y:S01]  /*0660*/  IMAD.SHL.U32 R6, R6, 0x4, RZ ;  /* 0x0000000406067824 */ /* 0x000fe200078e00ff */
[----:B------:R-:W-:Y:S01]  /*0670*/  UMOV UR4, 0x54442d19 ;  /* 0x54442d1900047882 */ /* 0x000fe20000000000 */
[----:B------:R-:W-:Y:S01]  /*0680*/  UMOV UR5, 0x3bf921fb ;  /* 0x3bf921fb00057882 */ /* 0x000fe20000000000 */
[----:B------:R-:W-:Y:S02]  /*0690*/  SHF.R.S32.HI R7, RZ, 0x1f, R10 ;  /* 0x0000001fff077819 */ /* 0x000fe4000001140a */
[----:B------:R-:W-:Y:S02]  /*06a0*/  ISETP.GE.AND P0, PT, R10, RZ, PT ;  /* 0x000000ff0a00720c */ /* 0x000fe40003f06270 */
[C---:B------:R-:W-:Y:S02]  /*06b0*/  LOP3.LUT R8, R7.reuse, R6, RZ, 0x3c, !PT ;  /* 0x0000000607087212 */ /* 0x040fe400078e3cff */
[----:B------:R-:W-:-:S02]  /*06c0*/  LOP3.LUT R9, R7, R10, RZ, 0x3c, !PT ;  /* 0x0000000a07097212 */ /* 0x000fc400078e3cff */
[----:B------:R-:W-:Y:S02]  /*06d0*/  SHF.R.U32.HI R5, RZ, 0x1e, R5 ;  /* 0x0000001eff057819 */ /* 0x000fe40000011605 */
[----:B------:R-:W0:Y:S02]  /*06e0*/  I2F.F64.S64 R6, R8 ;  /* 0x0000000800067312 */ /* 0x000e240000301c00 */
[----:B------:R-:W-:Y:S01]  /*06f0*/  LEA.HI R10, R10, R5, RZ, 0x1 ;  /* 0x000000050a0a7211 */ /* 0x000fe200078f08ff */
[----:B0-----:R-:W-:-:S10]  /*0700*/  DMUL R6, R6, UR4 ;  /* 0x0000000406067c28 */ /* 0x001fd40008000000 */
[----:B------:R-:W0:Y:S02]  /*0710*/  F2F.F32.F64 R6, R6 ;  /* 0x0000000600067310 */ /* 0x000e240000301000 */
[----:B0-----:R-:W-:-:S07]  /*0720*/  FSEL R11, -R6, R6, !P0 ;  /* 0x00000006060b7208 */ /* 0x001fce0004000100 */
.L_x_49:
[----:B------:R-:W-:Y:S05]  /*0730*/  BSYNC.RECONVERGENT B0 ;  /* 0x0000000000007941 */ /* 0x000fea0003800200 */
.L_x_48:
[----:B------:R-:W-:Y:S02]  /*0740*/  IMAD.MOV.U32 R5, RZ, RZ, 0x37cbac00 ;  /* 0x37cbac00ff057424 */ /* 0x000fe400078e00ff */
[----:B------:R-:W-:Y:S01]  /*0750*/  FMUL R6, R11, R11 ;  /* 0x0000000b0b067220 */ /* 0x000fe20000400000 */
[----:B------:R-:W-:Y:S01]  /*0760*/  LOP3.LUT R7, R10, 0x1, RZ, 0xc0, !PT ;  /* 0x000000010a077812 */ /* 0x000fe200078ec0ff */
[----:B------:R-:W-:Y:S01]  /*0770*/  IMAD.MOV.U32 R9, RZ, RZ, 0x3c0885e4 ;  /* 0x3c0885e4ff097424 */ /* 0x000fe200078e00ff */
[----:B------:R-:W-:Y:S01]  /*0780*/  BSSY.RECONVERGENT B0, `(.L_x_53) ;  /* 0x0000078000007945 */ /* 0x000fe20003800200 */
[----:B------:R-:W-:Y:S01]  /*0790*/  FFMA R0, R6, R5, -0.0013887860113754868507 ;  /* 0xbab607ed06007423 */ /* 0x000fe20000000005 */
[----:B------:R-:W-:Y:S01]  /*07a0*/  ISETP.NE.U32.AND P0, PT, R7, 0x1, PT ;  /* 0x000000010700780c */ /* 0x000fe20003f05070 */
[----:B------:R-:W-:Y:S02]  /*07b0*/  VIADD R10, R10, 0x1 ;  /* 0x000000010a0a7836 */ /* 0x000fe40000000000 */
[----:B------:R-:W-:Y:S01]  /*07c0*/  IMAD.MOV.U32 R8, RZ, RZ, 0x3e2aaaa8 ;  /* 0x3e2aaaa8ff087424 */ /* 0x000fe200078e00ff */
[----:B------:R-:W-:-:S02]  /*07d0*/  FSEL R7, R0, -0.00019574658654164522886, P0 ;  /* 0xb94d415300077808 */ /* 0x000fc40000000000 */
[----:B------:R-:W-:Y:S02]  /*07e0*/  FSEL R9, R9, 0.041666727513074874878, !P0 ;  /* 0x3d2aaabb09097808 */ /* 0x000fe40004000000 */
[----:B------:R-:W-:Y:S02]  /*07f0*/  LOP3.LUT P1, RZ, R10, 0x2, RZ, 0xc0, !PT ;  /* 0x000000020aff7812 */ /* 0x000fe4000782c0ff */
[----:B------:R-:W-:Y:S01]  /*0800*/  FSEL R0, R11, 1, !P0 ;  /* 0x3f8000000b007808 */ /* 0x000fe20004000000 */
[----:B------:R-:W-:Y:S01]  /*0810*/  FFMA R9, R6, R7, R9 ;  /* 0x0000000706097223 */ /* 0x000fe20000000009 */
[----:B------:R-:W-:-:S03]  /*0820*/  FSEL R8, -R8, -0.4999999701976776123, !P0 ;  /* 0xbeffffff08087808 */ /* 0x000fc60004000100 */
[C---:B------:R-:W-:Y:S02]  /*0830*/  FFMA R7, R6.reuse, R0, RZ ;  /* 0x0000000006077223 */ /* 0x040fe400000000ff */
[----:B------:R-:W-:-:S04]  /*0840*/  FFMA R8, R6, R9, R8 ;  /* 0x0000000906087223 */ /* 0x000fc80000000008 */
[----:B------:R-:W-:Y:S01]  /*0850*/  FFMA R0, R7, R8, R0 ;  /* 0x0000000807007223 */ /* 0x000fe20000000000 */
[----:B------:R-:W-:-:S03]  /*0860*/  I2FP.F32.U32 R7, R2 ;  /* 0x0000000200077245 */ /* 0x000fc60000201000 */
[----:B------:R-:W-:-:S04]  /*0870*/  @P1 FADD R0, RZ, -R0 ;  /* 0x80000000ff001221 */ /* 0x000fc80000000000 */
[----:B------:R-:W-:-:S04]  /*0880*/  FADD R0, R0, R7 ;  /* 0x0000000700007221 */ /* 0x000fc80000000000 */
[C---:B------:R-:W-:Y:S01]  /*0890*/  FMUL R6, R0.reuse, 0.63661974668502807617 ;  /* 0x3f22f98300067820 */ /* 0x040fe20000400000 */
[----:B------:R-:W-:-:S03]  /*08a0*/  FSETP.GE.AND P0, PT, |R0|, 105615, PT ;  /* 0x47ce47800000780b */ /* 0x000fc60003f06200 */
[----:B------:R-:W0:Y:S02]  /*08b0*/  F2I.NTZ R10, R6 ;  /* 0x00000006000a7305 */ /* 0x000e240000203100 */
[----:B0-----:R-:W-:-:S05]  /*08c0*/  I2FP.F32.S32 R7, R10 ;  /* 0x0000000a00077245 */ /* 0x001fca0000201400 */
[----:B------:R-:W-:-:S04]  /*08d0*/  FFMA R8, R7, -1.5707962512969970703, R0 ;  /* 0xbfc90fda07087823 */ /* 0x000fc80000000000 */
[----:B------:R-:W-:-:S04]  /*08e0*/  FFMA R8, R7, -7.5497894158615963534e-08, R8 ;  /* 0xb3a2216807087823 */ /* 0x000fc80000000008 */
[----:B------:R-:W-:Y:S01]  /*08f0*/  FFMA R8, R7, -5.3903029534742383927e-15, R8 ;  /* 0xa7c234c507087823 */ /* 0x000fe20000000008 */
[----:B------:R-:W-:Y:S06]  /*0900*/  @!P0 BRA `(.L_x_54) ;  /* 0x00000004007c8947 */ /* 0x000fec0003800000 */
[----:B------:R-:W-:-:S13]  /*0910*/  FSETP.NEU.AND P0, PT, |R0|, +INF , PT ;  /* 0x7f8000000000780b */ /* 0x000fda0003f0d200 */
[----:B------:R-:W-:Y:S01]  /*0920*/  @!P0 FMUL R8, RZ, R0 ;  /* 0x00000000ff088220 */ /* 0x000fe20000400000 */
[----:B------:R-:W-:Y:S01]  /*0930*/  @!P0 MOV R10, RZ ;  /* 0x000000ff000a8202 */ /* 0x000fe20000000f00 */
[----:B------:R-:W-:Y:S06]  /*0940*/  @!P0 BRA `(.L_x_54) ;  /* 0x00000004006c8947 */ /* 0x000fec0003800000 */
[----:B------:R-:W-:Y:S01]  /*0950*/  IMAD.SHL.U32 R7, R0, 0x100, RZ ;  /* 0x0000010000077824 */ /* 0x000fe200078e00ff */
[----:B------:R-:W0:Y:S01]  /*0960*/  LDCU.64 UR8, c[0x4][URZ] ;  /* 0x01000000ff0877ac */ /* 0x000e220008000a00 */
[----:B------:R-:W-:Y:S02]  /*0970*/  IMAD.MOV.U32 R6, RZ, RZ, RZ ;  /* 0x000000ffff067224 */ /* 0x000fe400078e00ff */
[----:B------:R-:W-:Y:S01]  /*0980*/  IMAD.MOV.U32 R18, RZ, RZ, RZ ;  /* 0x000000ffff127224 */ /* 0x000fe200078e00ff */
[----:B------:R-:W-:Y:S01]  /*0990*/  LOP3.LUT R17, R7, 0x80000000, RZ, 0xfc, !PT ;  /* 0x8000000007117812 */ /* 0x000fe200078efcff */
[----:B------:R-:W-:Y:S01]  /*09a0*/  UMOV UR5, URZ ;  /* 0x000000ff00057c82 */ /* 0x000fe20008000000 */
[----:B------:R-:W-:-:S05]  /*09b0*/  UMOV UR4, URZ ;  /* 0x000000ff00047c82 */ /* 0x000fca0008000000 */
.L_x_55:
        /* <DEDUP_REMOVED lines=25> */
[----:B------:R-:W-:Y:S03]  /*0b50*/  BSSY.RECONVERGENT B1, `(.L_x_56) ;  /* 0x0000028000017945 */ /* 0x000fe60003800200 */
[C---:B------:R-:W-:Y:S02]  /*0b60*/  LOP3.LUT R8, R7.reuse, 0xe0, RZ, 0xc0, !PT ;  /* 0x000000e007087812 */ /* 0x040fe400078ec0ff */
[----:B------:R-:W-:-:S03]  /*0b70*/  LOP3.LUT P6, RZ, R7, 0x1f, RZ, 0xc0, !PT ;  /* 0x0000001f07ff7812 */ /* 0x000fc600078cc0ff */
[----:B------:R-:W-:-:S05]  /*0b80*/  VIADD R8, R8, 0xffffff80 ;  /* 0xffffff8008087836 */ /* 0x000fca0000000000 */
[----:B------:R-:W-:-:S04]  /*0b90*/  SHF.R.U32.HI R8, RZ, 0x5, R8 ;  /* 0x00000005ff087819 */ /* 0x000fc80000011608 */
[----:B------:R-:W-:-:S04]  /*0ba0*/  LEA R11, -R8, RZ, 0x2 ;  /* 0x000000ff080b7211 */ /* 0x000fc800078e11ff */
        /* <DEDUP_REMOVED lines=9> */
[--C-:B------:R-:W-:Y:S01]  /*0c40*/  @P4 IMAD.MOV.U32 R8, RZ, RZ, R12.reuse ;  /* 0x000000ffff084224 */ /* 0x100fe200078e000c */
[----:B------:R-:W-:Y:S01]  /*0c50*/  ISETP.EQ.AND P4, PT, R11, 0x4, PT ;  /* 0x000000040b00780c */ /* 0x000fe20003f82270 */
[----:B------:R-:W-:Y:S01]  /*0c60*/  @P2 IMAD.MOV.U32 R8, RZ, RZ, R13 ;  /* 0x000000ffff082224 */ /* 0x000fe200078e000d */
[----:B------:R-:W-:Y:S01]  /*0c70*/  @P1 MOV R8, R14 ;  /* 0x0000000e00081202 */ /* 0x000fe20000000f00 */
[----:B------:R-:W-:Y:S02]  /*0c80*/  @P0 IMAD.MOV.U32 R8, RZ, RZ, R15 ;  /* 0x000000ffff080224 */ /* 0x000fe400078e000f */
[----:B------:R-:W-:-:S02]  /*0c90*/  @P2 IMAD.MOV.U32 R9, RZ, RZ, R12 ;  /* 0x000000ffff092224 */ /* 0x000fc400078e000c */
[----:B------:R-:W-:Y:S02]  /*0ca0*/  @P1 IMAD.MOV.U32 R9, RZ, RZ, R13 ;  /* 0x000000ffff091224 */ /* 0x000fe400078e000d */
[----:B------:R-:W-:Y:S02]  /*0cb0*/  @P3 IMAD.MOV.U32 R8, RZ, RZ, R16 ;  /* 0x000000ffff083224 */ /* 0x000fe400078e0010 */
[----:B------:R-:W-:Y:S02]  /*0cc0*/  @P5 IMAD.MOV.U32 R8, RZ, RZ, R6 ;  /* 0x000000ffff085224 */ /* 0x000fe400078e0006 */
[----:B------:R-:W-:Y:S02]  /*0cd0*/  @P0 IMAD.MOV.U32 R9, RZ, RZ, R14 ;  /* 0x000000ffff090224 */ /* 0x000fe400078e000e */
[----:B------:R-:W-:Y:S02]  /*0ce0*/  @P3 IMAD.MOV.U32 R9, RZ, RZ, R15 ;  /* 0x000000ffff093224 */ /* 0x000fe400078e000f */
[----:B------:R-:W-:Y:S01]  /*0cf0*/  @P5 IMAD.MOV.U32 R9, RZ, RZ, R16 ;  /* 0x000000ffff095224 */ /* 0x000fe200078e0010 */
[----:B------:R-:W-:Y:S01]  /*0d00*/  @P4 MOV R9, R6 ;  /* 0x0000000600094202 */ /* 0x000fe20000000f00 */
[----:B------:R-:W-:Y:S01]  /*0d10*/  IMAD.MOV.U32 R10, RZ, RZ, R8 ;  /* 0x000000ffff0a7224 */ /* 0x000fe200078e0008 */
[----:B------:R-:W-:Y:S06]  /*0d20*/  @!P6 BRA `(.L_x_57) ;  /* 0x000000000028e947 */ /* 0x000fec0003800000 */
[----:B------:R-:W-:Y:S01]  /*0d30*/  @P1 IMAD.MOV.U32 R4, RZ, RZ, R12 ;  /* 0x000000ffff041224 */ /* 0x000fe200078e000c */
[----:B------:R-:W-:Y:S01]  /*0d40*/  LOP3.LUT R7, R7, 0x1f, RZ, 0xc0, !PT ;  /* 0x0000001f07077812 */ /* 0x000fe200078ec0ff */
[----:B------:R-:W-:Y:S01]  /*0d50*/  @P0 IMAD.MOV.U32 R4, RZ, RZ, R13 ;  /* 0x000000ffff040224 */ /* 0x000fe200078e000d */
[----:B------:R-:W-:Y:S01]  /*0d60*/  ISETP.EQ.AND P0, PT, R11, 0x8, PT ;  /* 0x000000080b00780c */ /* 0x000fe20003f02270 */
[----:B------:R-:W-:Y:S01]  /*0d70*/  @P3 IMAD.MOV.U32 R4, RZ, RZ, R14 ;  /* 0x000000ffff043224 */ /* 0x000fe200078e000e */
[----:B------:R-:W-:Y:S01]  /*0d80*/  SHF.L.W.U32.HI R10, R9, R7, R10 ;  /* 0x00000007090a7219 */ /* 0x000fe20000010e0a */
[----:B------:R-:W-:Y:S02]  /*0d90*/  @P5 IMAD.MOV.U32 R4, RZ, RZ, R15 ;  /* 0x000000ffff045224 */ /* 0x000fe400078e000f */
[----:B------:R-:W-:-:S08]  /*0da0*/  @P4 IMAD.MOV.U32 R4, RZ, RZ, R16 ;  /* 0x000000ffff044224 */ /* 0x000fd000078e0010 */
[----:B------:R-:W-:-:S04]  /*0db0*/  @P0 MOV R4, R6 ;  /* 0x0000000600040202 */ /* 0x000fc80000000f00 */
[----:B------:R-:W-:-:S07]  /*0dc0*/  SHF.L.W.U32.HI R9, R4, R7, R9 ;  /* 0x0000000704097219 */ /* 0x000fce0000010e09 */
.L_x_57:
[----:B------:R-:W-:Y:S05]  /*0dd0*/  BSYNC.RECONVERGENT B1 ;  /* 0x0000000000017941 */ /* 0x000fea0003800200 */
.L_x_56:
        /* <DEDUP_REMOVED lines=9> */
[----:B------:R-:W0:Y:S01]  /*0e70*/  I2F.F64.S64 R6, R8 ;  /* 0x0000000800067312 */ /* 0x000e220000301c00 */
[C---:B------:R-:W-:Y:S02]  /*0e80*/  LOP3.LUT R0, R11.reuse, R0, RZ, 0x3c, !PT ;  /* 0x000000000b007212 */ /* 0x040fe400078e3cff */
[----:B------:R-:W-:Y:S02]  /*0e90*/  LEA.HI R10, R11, R10, RZ, 0x1 ;  /* 0x0000000a0b0a7211 */ /* 0x000fe400078f08ff */
[----:B------:R-:W-:-:S03]  /*0ea0*/  ISETP.GE.AND P1, PT, R0, RZ, PT ;  /* 0x000000ff0000720c */ /* 0x000fc60003f26270 */
[----:B------:R-:W-:-:S04]  /*0eb0*/  IMAD.MOV R0, RZ, RZ, -R10 ;  /* 0x000000ffff007224 */ /* 0x000fc800078e0a0a */
[----:B------:R-:W-:Y:S01]  /*0ec0*/  @!P0 IMAD.MOV.U32 R10, RZ, RZ, R0 ;  /* 0x000000ffff0a8224 */ /* 0x000fe200078e0000 */
[----:B0-----:R-:W-:-:S10]  /*0ed0*/  DMUL R6, R6, UR4 ;  /* 0x0000000406067c28 */ /* 0x001fd40008000000 */
[----:B------:R-:W0:Y:S02]  /*0ee0*/  F2F.F32.F64 R6, R6 ;  /* 0x0000000600067310 */ /* 0x000e240000301000 */
[----:B0-----:R-:W-:-:S07]  /*0ef0*/  FSEL R8, -R6, R6, !P1 ;  /* 0x0000000606087208 */ /* 0x001fce0004800100 */
.L_x_54:
[----:B------:R-:W-:Y:S05]  /*0f00*/  BSYNC.RECONVERGENT B0 ;  /* 0x0000000000007941 */ /* 0x000fea0003800200 */
.L_x_53:
[----:B------:R-:W-:Y:S01]  /*0f10*/  FMUL R4, R8, R8 ;  /* 0x0000000808047220 */ /* 0x000fe20000400000 */
[C---:B------:R-:W-:Y:S01]  /*0f20*/  LOP3.LUT R0, R10.reuse, 0x1, RZ, 0xc0, !PT ;  /* 0x000000010a007812 */ /* 0x040fe200078ec0ff */
[----:B------:R-:W-:Y:S01]  /*0f30*/  IMAD.MOV.U32 R7, RZ, RZ, 0x3d2aaabb ;  /* 0x3d2aaabbff077424 */ /* 0x000fe200078e00ff */
[----:B------:R-:W-:Y:S01]  /*0f40*/  LOP3.LUT P1, RZ, R10, 0x2, RZ, 0xc0, !PT ;  /* 0x000000020aff7812 */ /* 0x000fe2000782c0ff */
[----:B------:R-:W-:Y:S01]  /*0f50*/  FFMA R5, R4, R5, -0.0013887860113754868507 ;  /* 0xbab607ed04057423 */ /* 0x000fe20000000005 */
[----:B------:R-:W-:Y:S01]  /*0f60*/  ISETP.NE.U32.AND P0, PT, R0, 0x1, PT ;  /* 0x000000010000780c */ /* 0x000fe20003f05070 */
[----:B------:R-:W-:Y:S01]  /*0f70*/  IMAD.MOV.U32 R6, RZ, RZ, 0x3effffff ;  /* 0x3effffffff067424 */ /* 0x000fe200078e00ff */
[----:B------:R-:W-:Y:S01]  /*0f80*/  UMOV UR4, 0x33333333 ;  /* 0x3333333300047882 */ /* 0x000fe20000000000 */
[----:B------:R-:W-:Y:S01]  /*0f90*/  UMOV UR5, 0x40243333 ;  /* 0x4024333300057882 */ /* 0x000fe20000000000 */
[----:B------:R-:W-:Y:S01]  /*0fa0*/  FSEL R5, R5, -0.00019574658654164522886, !P0 ;  /* 0xb94d415305057808 */ /* 0x000fe20004000000 */
[----:B------:R-:W-:Y:S01]  /*0fb0*/  IMAD R3, R2, UR10, R3 ;  /* 0x0000000a02037c24 */ /* 0x000fe2000f8e0203 */
[----:B------:R-:W-:-:S02]  /*0fc0*/  FSEL R7, R7, 0.0083327032625675201416, !P0 ;  /* 0x3c0885e407077808 */ /* 0x000fc40004000000 */
[----:B------:R-:W-:Y:S02]  /*0fd0*/  FSEL R0, R8, 1, P0 ;  /* 0x3f80000008007808 */ /* 0x000fe40000000000 */
[----:B------:R-:W-:Y:S01]  /*0fe0*/  FSEL R6, -R6, -0.16666662693023681641, !P0 ;  /* 0xbe2aaaa806067808 */ /* 0x000fe20004000100 */
[C---:B------:R-:W-:Y:S02]  /*0ff0*/  FFMA R7, R4.reuse, R5, R7 ;  /* 0x0000000504077223 */ /* 0x040fe40000000007 */
[C---:B------:R-:W-:Y:S02]  /*1000*/  FFMA R5, R4.reuse, R0, RZ ;  /* 0x0000000004057223 */ /* 0x040fe400000000ff */
[----:B------:R-:W-:-:S04]  /*1010*/  FFMA R6, R4, R7, R6 ;  /* 0x0000000704067223 */ /* 0x000fc80000000006 */
[----:B------:R-:W-:Y:S02]  /*1020*/  FFMA R0, R5, R6, R0 ;  /* 0x0000000605007223 */ /* 0x000fe40000000000 */
[----:B------:R-:W0:Y:S02]  /*1030*/  LDC.64 R6, c[0x0][0x380] ;  /* 0x0000e000ff067b82 */ /* 0x000e240000000a00 */
[----:B------:R-:W-:-:S04]  /*1040*/  @P1 FADD R0, RZ, -R0 ;  /* 0x80000000ff001221 */ /* 0x000fc80000000000 */
[----:B------:R-:W1:Y:S02]  /*1050*/  F2F.F64.F32 R4, R0 ;  /* 0x0000000000047310 */ /* 0x000e640000201800 */
[----:B-1----:R-:W-:Y:S01]  /*1060*/  DADD R4, R4, UR4 ;  /* 0x0000000404047e29 */ /* 0x002fe20008000000 */
[----:B0-----:R-:W-:-:S09]  /*1070*/  IMAD.WIDE R2, R3, 0x4, R6 ;  /* 0x0000000403027825 */ /* 0x001fd200078e0206 */
[----:B------:R-:W0:Y:S02]  /*1080*/  F2F.F32.F64 R5, R4 ;  /* 0x0000000400057310 */ /* 0x000e240000301000 */
[----:B0-----:R-:W-:Y:S01]  /*1090*/  STG.E desc[UR6][R2.64], R5 ;  /* 0x0000000502007986 */ /* 0x001fe2000c101906 */
[----:B------:R-:W-:Y:S05]  /*10a0*/  EXIT ;  /* 0x000000000000794d */ /* 0x000fea0003800000 */
.L_x_58:
        /* <DEDUP_REMOVED lines=13> */
.L_x_75:


//--------------------- .text._Z4cero4Grid        --------------------------
	.section	.text._Z4cero4Grid,"ax",@progbits
	.align	128
        .global         _Z4cero4Grid
        .type           _Z4cero4Grid,@function
        .size           _Z4cero4Grid,(.L_x_76 - _Z4cero4Grid)
        .other          _Z4cero4Grid,@"STO_CUDA_ENTRY STV_DEFAULT"
_Z4cero4Grid:
.text._Z4cero4Grid:
[----:B------:R-:W-:Y:S01]  /*0000*/  LDC R1, c[0x0][0x37c] ;  /* 0x0000df00ff017b82 */ /* 0x000fe20000000800 */
[----:B------:R-:W0:Y:S07]  /*0010*/  S2R R3, SR_TID.X ;  /* 0x0000000000037919 */ /* 0x000e2e0000002100 */
[----:B------:R-:W0:Y:S01]  /*0020*/  LDC R0, c[0x0][0x360] ;  /* 0x0000d800ff007b82 */ /* 0x000e220000000800 */
[----:B------:R-:W1:Y:S01]  /*0030*/  LDCU UR6, c[0x0][0x388] ;  /* 0x00007100ff0677ac */ /* 0x000e620008000800 */
[----:B------:R-:W2:Y:S06]  /*0040*/  S2R R2, SR_TID.Y ;  /* 0x0000000000027919 */ /* 0x000eac0000002200 */
[----:B------:R-:W0:Y:S08]  /*0050*/  S2UR UR4, SR_CTAID.X ;  /* 0x00000000000479c3 */ /* 0x000e300000002500 */
[----:B------:R-:W2:Y:S08]  /*0060*/  S2UR UR5, SR_CTAID.Y ;  /* 0x00000000000579c3 */ /* 0x000eb00000002600 */
[----:B------:R-:W2:Y:S01]  /*0070*/  LDC R5, c[0x0][0x364] ;  /* 0x0000d900ff057b82 */ /* 0x000ea20000000800 */
[----:B0-----:R-:W-:-:S02]  /*0080*/  IMAD R0, R0, UR4, R3 ;  /* 0x0000000400007c24 */ /* 0x001fc4000f8e0203 */
[----:B--2---:R-:W-:-:S05]  /*0090*/  IMAD R5, R5, UR5, R2 ;  /* 0x0000000505057c24 */ /* 0x004fca000f8e0202 */
[----:B------:R-:W-:-:S04]  /*00a0*/  VIMNMX R2, PT, PT, R0, R5, !PT ;  /* 0x0000000500027248 */ /* 0x000fc80007fe0100 */
[----:B-1----:R-:W-:-:S13]  /*00b0*/  ISETP.GT.AND P0, PT, R2, UR6, PT ;  /* 0x0000000602007c0c */ /* 0x002fda000bf04270 */
[----:B------:R-:W-:Y:S05]  /*00c0*/  @P0 EXIT ;  /* 0x000000000000094d */ /* 0x000fea0003800000 */
[----:B------:R-:W0:Y:S01]  /*00d0*/  LDC.64 R2, c[0x0][0x380] ;  /* 0x0000e000ff027b82 */ /* 0x000e220000000a00 */
[----:B------:R-:W1:Y:S01]  /*00e0*/  LDCU.64 UR4, c[0x0][0x358] ;  /* 0x00006b00ff0477ac */ /* 0x000e620008000a00 */
[----:B------:R-:W-:-:S04]  /*00f0*/  IMAD R5, R0, UR6, R5 ;  /* 0x0000000600057c24 */ /* 0x000fc8000f8e0205 */
[----:B0-----:R-:W-:-:S05]  /*0100*/  IMAD.WIDE R2, R5, 0x4, R2 ;  /* 0x0000000405027825 */ /* 0x001fca00078e0202 */
[----:B-1----:R-:W-:Y:S01]  /*0110*/  STG.E desc[UR4][R2.64], RZ ;  /* 0x000000ff02007986 */ /* 0x002fe2000c101904 */
[----:B------:R-:W-:Y:S05]  /*0120*/  EXIT ;  /* 0x000000000000794d */ /* 0x000fea0003800000 */
.L_x_59:
        /* <DEDUP_REMOVED lines=13> */
.L_x_76:


//--------------------- .nv.global.init           --------------------------
	.section	.nv.global.init,"aw",@progbits
	.align	4
.nv.global.init:
	.type		__cudart_i2opi_f,@object
	.size		__cudart_i2opi_f,(.L_0 - __cudart_i2opi_f)
__cudart_i2opi_f:
        /*0000*/ 	.byte	0x41, 0x90, 0x43, 0x3c, 0x99, 0x95, 0x62, 0xdb, 0xc0, 0xdd, 0x34, 0xf5, 0xd1, 0x57, 0x27, 0xfc
        /*0010*/ 	.byte	0x29, 0x15, 0x44, 0x4e, 0x6e, 0x83, 0xf9, 0xa2
.L_0:


//--------------------- .nv.shared.reserved.0     --------------------------
	.section	.nv.shared.reserved.0,"aw",@nobits
	.weak		__nv_reservedSMEM_offset_0_alias
	.size		__nv_reservedSMEM_offset_0_alias, 0, 64
	.other		__nv_reservedSMEM_offset_0_alias,@"STO_CUDA_RESERVED_SHARED STV_DEFAULT"
__nv_reservedSMEM_offset_0_alias:
	.zero		0
	.zero		64


//--------------------- .nv.shared._Z4suma4GridS_ --------------------------
	.section	.nv.shared._Z4suma4GridS_,"aw",@nobits
	.sectionflags	@""
	.align	4
.nv.shared._Z4suma4GridS_:
	.zero		2048


//--------------------- .nv.shared._Z7defecto4GridS_S_ --------------------------
	.section	.nv.shared._Z7defecto4GridS_S_,"aw",@nobits
	.sectionflags	@""
	.align	4
.nv.shared._Z7defecto4GridS_S_:
	.zero		3344


//--------------------- .nv.shared._Z9suaviza_n4GridS_ --------------------------
	.section	.nv.shared._Z9suaviza_n4GridS_,"aw",@nobits
	.sectionflags	@""
	.align	4
.nv.shared._Z9suaviza_n4GridS_:
	.zero		3344


//--------------------- .nv.shared._Z9suaviza_r4GridS_ --------------------------
	.section	.nv.shared._Z9suaviza_r4GridS_,"aw",@nobits
	.sectionflags	@""
	.align	4
.nv.shared._Z9suaviza_r4GridS_:
	.zero		3344


//--------------------- .nv.constant0._Z4maxx4GridPf --------------------------
	.section	.nv.constant0._Z4maxx4GridPf,"a",@progbits
	.sectionflags	@""
	.align	4
.nv.constant0._Z4maxx4GridPf:
	.zero		920


//--------------------- .nv.constant0._Z4suma4GridS_ --------------------------
	.section	.nv.constant0._Z4suma4GridS_,"a",@progbits
	.sectionflags	@""
	.align	4
.nv.constant0._Z4suma4GridS_:
	.zero		928


//--------------------- .nv.constant0._Z9interpola4GridS_ --------------------------
	.section	.nv.constant0._Z9interpola4GridS_,"a",@progbits
	.sectionflags	@""
	.align	4
.nv.constant0._Z9interpola4GridS_:
	.zero		928


//--------------------- .nv.constant0._Z6exacta4GridS_ --------------------------
	.section	.nv.constant0._Z6exacta4GridS_,"a",@progbits
	.sectionflags	@""
	.align	4
.nv.constant0._Z6exacta4GridS_:
	.zero		928


//--------------------- .nv.constant0._Z9restringe4GridS_ --------------------------
	.section	.nv.constant0._Z9restringe4GridS_,"a",@progbits
	.sectionflags	@""
	.align	4
.nv.constant0._Z9restringe4GridS_:
	.zero		928


//--------------------- .nv.constant0._Z7defecto4GridS_S_ --------------------------
	.section	.nv.constant0._Z7defecto4GridS_S_,"a",@progbits
	.sectionflags	@""
	.align	4
.nv.constant0._Z7defecto4GridS_S_:
	.zero		944


//--------------------- .nv.constant0._Z9suaviza_n4GridS_ --------------------------
	.section	.nv.constant0._Z9suaviza_n4GridS_,"a",@progbits
	.sectionflags	@""
	.align	4
.nv.constant0._Z9suaviza_n4GridS_:
	.zero		928


//--------------------- .nv.constant0._Z9suaviza_r4GridS_ --------------------------
	.section	.nv.constant0._Z9suaviza_r4GridS_,"a",@progbits
	.sectionflags	@""
	.align	4
.nv.constant0._Z9suaviza_r4GridS_:
	.zero		928


//--------------------- .nv.constant0._Z6random4Grid --------------------------
	.section	.nv.constant0._Z6random4Grid,"a",@progbits
	.sectionflags	@""
	.align	4
.nv.constant0._Z6random4Grid:
	.zero		912


//--------------------- .nv.constant0._Z4cero4Grid --------------------------
	.section	.nv.constant0._Z4cero4Grid,"a",@progbits
	.sectionflags	@""
	.align	4
.nv.constant0._Z4cero4Grid:
	.zero		912


//--------------------- SYMBOLS --------------------------

	.type		.nv.reservedSmem.offset0,@object
	.size		.nv.reservedSmem.offset0,0x4
	.type		.nv.reservedSmem.cap,@object
	.size		.nv.reservedSmem.cap,0x4
